//
// Generated by NVIDIA NVVM Compiler
//
// Compiler Build ID: CL-36424714
// Cuda compilation tools, release 13.0, V13.0.88
// Based on NVVM 20.0.0
//

.version 9.0
.target sm_100
.address_size 64

	// .globl	_Z15normalizar_filaPdiii

.visible .entry _Z15normalizar_filaPdiii(
	.param .u64 .ptr .align 1 _Z15normalizar_filaPdiii_param_0,
	.param .u32 _Z15normalizar_filaPdiii_param_1,
	.param .u32 _Z15normalizar_filaPdiii_param_2,
	.param .u32 _Z15normalizar_filaPdiii_param_3
)
{
	.reg .pred 	%p<2>;
	.reg .b32 	%r<10>;
	.reg .b64 	%rd<7>;
	.reg .b64 	%fd<4>;

	ld.param.u64 	%rd1, [_Z15normalizar_filaPdiii_param_0];
	ld.param.u32 	%r2, [_Z15normalizar_filaPdiii_param_2];
	ld.param.u32 	%r3, [_Z15normalizar_filaPdiii_param_3];
	mov.u32 	%r4, %tid.x;
	mov.u32 	%r5, %ctaid.x;
	mov.u32 	%r6, %ntid.x;
	mad.lo.s32 	%r1, %r5, %r6, %r4;
	setp.ge.s32 	%p1, %r1, %r3;
	@%p1 bra 	$L__BB0_2;
	cvta.to.global.u64 	%rd2, %rd1;
	mul.lo.s32 	%r7, %r3, %r2;
	add.s32 	%r8, %r7, %r2;
	mul.wide.s32 	%rd3, %r8, 8;
	add.s64 	%rd4, %rd2, %rd3;
	ld.global.f64 	%fd1, [%rd4];
	add.s32 	%r9, %r7, %r1;
	mul.wide.s32 	%rd5, %r9, 8;
	add.s64 	%rd6, %rd2, %rd5;
	ld.global.f64 	%fd2, [%rd6];
	div.rn.f64 	%fd3, %fd2, %fd1;
	st.global.f64 	[%rd6], %fd3;
$L__BB0_2:
	ret;

}
	// .globl	_Z21eliminar_filas_kernelPdiii
.visible .entry _Z21eliminar_filas_kernelPdiii(
	.param .u64 .ptr .align 1 _Z21eliminar_filas_kernelPdiii_param_0,
	.param .u32 _Z21eliminar_filas_kernelPdiii_param_1,
	.param .u32 _Z21eliminar_filas_kernelPdiii_param_2,
	.param .u32 _Z21eliminar_filas_kernelPdiii_param_3
)
{
	.reg .pred 	%p<13>;
	.reg .b32 	%r<40>;
	.reg .b64 	%rd<22>;
	.reg .b64 	%fd<62>;

	ld.param.u64 	%rd3, [_Z21eliminar_filas_kernelPdiii_param_0];
	ld.param.u32 	%r21, [_Z21eliminar_filas_kernelPdiii_param_1];
	ld.param.u32 	%r19, [_Z21eliminar_filas_kernelPdiii_param_2];
	ld.param.u32 	%r20, [_Z21eliminar_filas_kernelPdiii_param_3];
	cvta.to.global.u64 	%rd1, %rd3;
	mov.u32 	%r22, %ctaid.x;
	mov.u32 	%r23, %ntid.x;
	mov.u32 	%r24, %tid.x;
	mad.lo.s32 	%r1, %r22, %r23, %r24;
	setp.ge.s32 	%p1, %r1, %r21;
	setp.eq.s32 	%p2, %r1, %r19;
	or.pred  	%p3, %p1, %p2;
	@%p3 bra 	$L__BB1_13;
	mul.lo.s32 	%r2, %r20, %r1;
	add.s32 	%r25, %r2, %r19;
	mul.wide.s32 	%rd4, %r25, 8;
	add.s64 	%rd5, %rd1, %rd4;
	ld.global.f64 	%fd1, [%rd5];
	setp.lt.s32 	%p4, %r20, 1;
	@%p4 bra 	$L__BB1_13;
	mul.lo.s32 	%r3, %r20, %r19;
	and.b32  	%r4, %r20, 7;
	setp.lt.u32 	%p5, %r20, 8;
	mov.b32 	%r38, 0;
	@%p5 bra 	$L__BB1_5;
	and.b32  	%r38, %r20, 2147483640;
	neg.s32 	%r36, %r38;
	add.s64 	%rd2, %rd1, 32;
	mov.u32 	%r34, %r2;
	mov.u32 	%r35, %r3;
$L__BB1_4:
	.pragma "nounroll";
	mul.wide.s32 	%rd6, %r35, 8;
	add.s64 	%rd7, %rd2, %rd6;
	mul.wide.s32 	%rd8, %r34, 8;
	add.s64 	%rd9, %rd2, %rd8;
	ld.global.f64 	%fd2, [%rd7+-32];
	mul.f64 	%fd3, %fd1, %fd2;
	ld.global.f64 	%fd4, [%rd9+-32];
	sub.f64 	%fd5, %fd4, %fd3;
	st.global.f64 	[%rd9+-32], %fd5;
	ld.global.f64 	%fd6, [%rd7+-24];
	mul.f64 	%fd7, %fd1, %fd6;
	ld.global.f64 	%fd8, [%rd9+-24];
	sub.f64 	%fd9, %fd8, %fd7;
	st.global.f64 	[%rd9+-24], %fd9;
	ld.global.f64 	%fd10, [%rd7+-16];
	mul.f64 	%fd11, %fd1, %fd10;
	ld.global.f64 	%fd12, [%rd9+-16];
	sub.f64 	%fd13, %fd12, %fd11;
	st.global.f64 	[%rd9+-16], %fd13;
	ld.global.f64 	%fd14, [%rd7+-8];
	mul.f64 	%fd15, %fd1, %fd14;
	ld.global.f64 	%fd16, [%rd9+-8];
	sub.f64 	%fd17, %fd16, %fd15;
	st.global.f64 	[%rd9+-8], %fd17;
	ld.global.f64 	%fd18, [%rd7];
	mul.f64 	%fd19, %fd1, %fd18;
	ld.global.f64 	%fd20, [%rd9];
	sub.f64 	%fd21, %fd20, %fd19;
	st.global.f64 	[%rd9], %fd21;
	ld.global.f64 	%fd22, [%rd7+8];
	mul.f64 	%fd23, %fd1, %fd22;
	ld.global.f64 	%fd24, [%rd9+8];
	sub.f64 	%fd25, %fd24, %fd23;
	st.global.f64 	[%rd9+8], %fd25;
	ld.global.f64 	%fd26, [%rd7+16];
	mul.f64 	%fd27, %fd1, %fd26;
	ld.global.f64 	%fd28, [%rd9+16];
	sub.f64 	%fd29, %fd28, %fd27;
	st.global.f64 	[%rd9+16], %fd29;
	ld.global.f64 	%fd30, [%rd7+24];
	mul.f64 	%fd31, %fd1, %fd30;
	ld.global.f64 	%fd32, [%rd9+24];
	sub.f64 	%fd33, %fd32, %fd31;
	st.global.f64 	[%rd9+24], %fd33;
	add.s32 	%r36, %r36, 8;
	add.s32 	%r35, %r35, 8;
	add.s32 	%r34, %r34, 8;
	setp.ne.s32 	%p6, %r36, 0;
	@%p6 bra 	$L__BB1_4;
$L__BB1_5:
	setp.eq.s32 	%p7, %r4, 0;
	@%p7 bra 	$L__BB1_13;
	and.b32  	%r14, %r20, 3;
	setp.lt.u32 	%p8, %r4, 4;
	@%p8 bra 	$L__BB1_8;
	add.s32 	%r27, %r38, %r3;
	mul.wide.s32 	%rd10, %r27, 8;
	add.s64 	%rd11, %rd1, %rd10;
	ld.global.f64 	%fd34, [%rd11];
	mul.f64 	%fd35, %fd1, %fd34;
	add.s32 	%r28, %r38, %r2;
	mul.wide.s32 	%rd12, %r28, 8;
	add.s64 	%rd13, %rd1, %rd12;
	ld.global.f64 	%fd36, [%rd13];
	sub.f64 	%fd37, %fd36, %fd35;
	st.global.f64 	[%rd13], %fd37;
	ld.global.f64 	%fd38, [%rd11+8];
	mul.f64 	%fd39, %fd1, %fd38;
	ld.global.f64 	%fd40, [%rd13+8];
	sub.f64 	%fd41, %fd40, %fd39;
	st.global.f64 	[%rd13+8], %fd41;
	ld.global.f64 	%fd42, [%rd11+16];
	mul.f64 	%fd43, %fd1, %fd42;
	ld.global.f64 	%fd44, [%rd13+16];
	sub.f64 	%fd45, %fd44, %fd43;
	st.global.f64 	[%rd13+16], %fd45;
	ld.global.f64 	%fd46, [%rd11+24];
	mul.f64 	%fd47, %fd1, %fd46;
	ld.global.f64 	%fd48, [%rd13+24];
	sub.f64 	%fd49, %fd48, %fd47;
	st.global.f64 	[%rd13+24], %fd49;
	add.s32 	%r38, %r38, 4;
$L__BB1_8:
	setp.eq.s32 	%p9, %r14, 0;
	@%p9 bra 	$L__BB1_13;
	setp.eq.s32 	%p10, %r14, 1;
	@%p10 bra 	$L__BB1_11;
	add.s32 	%r29, %r38, %r3;
	mul.wide.s32 	%rd14, %r29, 8;
	add.s64 	%rd15, %rd1, %rd14;
	ld.global.f64 	%fd50, [%rd15];
	mul.f64 	%fd51, %fd1, %fd50;
	add.s32 	%r30, %r38, %r2;
	mul.wide.s32 	%rd16, %r30, 8;
	add.s64 	%rd17, %rd1, %rd16;
	ld.global.f64 	%fd52, [%rd17];
	sub.f64 	%fd53, %fd52, %fd51;
	st.global.f64 	[%rd17], %fd53;
	ld.global.f64 	%fd54, [%rd15+8];
	mul.f64 	%fd55, %fd1, %fd54;
	ld.global.f64 	%fd56, [%rd17+8];
	sub.f64 	%fd57, %fd56, %fd55;
	st.global.f64 	[%rd17+8], %fd57;
	add.s32 	%r38, %r38, 2;
$L__BB1_11:
	and.b32  	%r31, %r20, 1;
	setp.eq.b32 	%p11, %r31, 1;
	not.pred 	%p12, %p11;
	@%p12 bra 	$L__BB1_13;
	add.s32 	%r32, %r38, %r3;
	mul.wide.s32 	%rd18, %r32, 8;
	add.s64 	%rd19, %rd1, %rd18;
	ld.global.f64 	%fd58, [%rd19];
	mul.f64 	%fd59, %fd1, %fd58;
	add.s32 	%r33, %r38, %r2;
	mul.wide.s32 	%rd20, %r33, 8;
	add.s64 	%rd21, %rd1, %rd20;
	ld.global.f64 	%fd60, [%rd21];
	sub.f64 	%fd61, %fd60, %fd59;
	st.global.f64 	[%rd21], %fd61;
$L__BB1_13:
	ret;

}
	// .globl	_Z14eliminar_filasPdiiiiS_
.visible .entry _Z14eliminar_filasPdiiiiS_(
	.param .u64 .ptr .align 1 _Z14eliminar_filasPdiiiiS__param_0,
	.param .u32 _Z14eliminar_filasPdiiiiS__param_1,
	.param .u32 _Z14eliminar_filasPdiiiiS__param_2,
	.param .u32 _Z14eliminar_filasPdiiiiS__param_3,
	.param .u32 _Z14eliminar_filasPdiiiiS__param_4,
	.param .u64 .ptr .align 1 _Z14eliminar_filasPdiiiiS__param_5
)
{
	.reg .pred 	%p<13>;
	.reg .b32 	%r<41>;
	.reg .b64 	%rd<31>;
	.reg .b64 	%fd<120>;

	ld.param.u64 	%rd10, [_Z14eliminar_filasPdiiiiS__param_0];
	ld.param.u32 	%r25, [_Z14eliminar_filasPdiiiiS__param_1];
	ld.param.u32 	%r23, [_Z14eliminar_filasPdiiiiS__param_2];
	ld.param.u32 	%r26, [_Z14eliminar_filasPdiiiiS__param_3];
	ld.param.u32 	%r24, [_Z14eliminar_filasPdiiiiS__param_4];
	ld.param.u64 	%rd11, [_Z14eliminar_filasPdiiiiS__param_5];
	cvta.to.global.u64 	%rd1, %rd11;
	cvta.to.global.u64 	%rd2, %rd10;
	mov.u32 	%r27, %ctaid.x;
	mov.u32 	%r28, %ntid.x;
	mov.u32 	%r29, %tid.x;
	mad.lo.s32 	%r1, %r27, %r28, %r29;
	setp.ge.s32 	%p1, %r1, %r25;
	setp.eq.s32 	%p2, %r1, %r26;
	or.pred  	%p3, %p1, %p2;
	@%p3 bra 	$L__BB2_14;
	mul.lo.s32 	%r2, %r23, %r1;
	add.s32 	%r30, %r24, %r2;
	mul.wide.s32 	%rd12, %r30, 8;
	add.s64 	%rd13, %rd2, %rd12;
	ld.global.f64 	%fd2, [%rd13];
	mul.wide.s32 	%rd14, %r24, 8;
	add.s64 	%rd15, %rd1, %rd14;
	ld.global.f64 	%fd3, [%rd15];
	div.rn.f64 	%fd1, %fd2, %fd3;
	setp.lt.s32 	%p4, %r23, 1;
	@%p4 bra 	$L__BB2_14;
	and.b32  	%r3, %r23, 15;
	setp.lt.u32 	%p5, %r23, 16;
	mov.b32 	%r37, 0;
	@%p5 bra 	$L__BB2_5;
	and.b32  	%r37, %r23, 2147483632;
	neg.s32 	%r35, %r37;
	add.s64 	%rd29, %rd1, 64;
	add.s64 	%rd4, %rd2, 64;
	mov.u32 	%r34, %r2;
$L__BB2_4:
	.pragma "nounroll";
	mul.wide.s32 	%rd16, %r34, 8;
	add.s64 	%rd17, %rd4, %rd16;
	ld.global.f64 	%fd4, [%rd29+-64];
	mul.f64 	%fd5, %fd1, %fd4;
	ld.global.f64 	%fd6, [%rd17+-64];
	sub.f64 	%fd7, %fd6, %fd5;
	st.global.f64 	[%rd17+-64], %fd7;
	ld.global.f64 	%fd8, [%rd29+-56];
	mul.f64 	%fd9, %fd1, %fd8;
	ld.global.f64 	%fd10, [%rd17+-56];
	sub.f64 	%fd11, %fd10, %fd9;
	st.global.f64 	[%rd17+-56], %fd11;
	ld.global.f64 	%fd12, [%rd29+-48];
	mul.f64 	%fd13, %fd1, %fd12;
	ld.global.f64 	%fd14, [%rd17+-48];
	sub.f64 	%fd15, %fd14, %fd13;
	st.global.f64 	[%rd17+-48], %fd15;
	ld.global.f64 	%fd16, [%rd29+-40];
	mul.f64 	%fd17, %fd1, %fd16;
	ld.global.f64 	%fd18, [%rd17+-40];
	sub.f64 	%fd19, %fd18, %fd17;
	st.global.f64 	[%rd17+-40], %fd19;
	ld.global.f64 	%fd20, [%rd29+-32];
	mul.f64 	%fd21, %fd1, %fd20;
	ld.global.f64 	%fd22, [%rd17+-32];
	sub.f64 	%fd23, %fd22, %fd21;
	st.global.f64 	[%rd17+-32], %fd23;
	ld.global.f64 	%fd24, [%rd29+-24];
	mul.f64 	%fd25, %fd1, %fd24;
	ld.global.f64 	%fd26, [%rd17+-24];
	sub.f64 	%fd27, %fd26, %fd25;
	st.global.f64 	[%rd17+-24], %fd27;
	ld.global.f64 	%fd28, [%rd29+-16];
	mul.f64 	%fd29, %fd1, %fd28;
	ld.global.f64 	%fd30, [%rd17+-16];
	sub.f64 	%fd31, %fd30, %fd29;
	st.global.f64 	[%rd17+-16], %fd31;
	ld.global.f64 	%fd32, [%rd29+-8];
	mul.f64 	%fd33, %fd1, %fd32;
	ld.global.f64 	%fd34, [%rd17+-8];
	sub.f64 	%fd35, %fd34, %fd33;
	st.global.f64 	[%rd17+-8], %fd35;
	ld.global.f64 	%fd36, [%rd29];
	mul.f64 	%fd37, %fd1, %fd36;
	ld.global.f64 	%fd38, [%rd17];
	sub.f64 	%fd39, %fd38, %fd37;
	st.global.f64 	[%rd17], %fd39;
	ld.global.f64 	%fd40, [%rd29+8];
	mul.f64 	%fd41, %fd1, %fd40;
	ld.global.f64 	%fd42, [%rd17+8];
	sub.f64 	%fd43, %fd42, %fd41;
	st.global.f64 	[%rd17+8], %fd43;
	ld.global.f64 	%fd44, [%rd29+16];
	mul.f64 	%fd45, %fd1, %fd44;
	ld.global.f64 	%fd46, [%rd17+16];
	sub.f64 	%fd47, %fd46, %fd45;
	st.global.f64 	[%rd17+16], %fd47;
	ld.global.f64 	%fd48, [%rd29+24];
	mul.f64 	%fd49, %fd1, %fd48;
	ld.global.f64 	%fd50, [%rd17+24];
	sub.f64 	%fd51, %fd50, %fd49;
	st.global.f64 	[%rd17+24], %fd51;
	ld.global.f64 	%fd52, [%rd29+32];
	mul.f64 	%fd53, %fd1, %fd52;
	ld.global.f64 	%fd54, [%rd17+32];
	sub.f64 	%fd55, %fd54, %fd53;
	st.global.f64 	[%rd17+32], %fd55;
	ld.global.f64 	%fd56, [%rd29+40];
	mul.f64 	%fd57, %fd1, %fd56;
	ld.global.f64 	%fd58, [%rd17+40];
	sub.f64 	%fd59, %fd58, %fd57;
	st.global.f64 	[%rd17+40], %fd59;
	ld.global.f64 	%fd60, [%rd29+48];
	mul.f64 	%fd61, %fd1, %fd60;
	ld.global.f64 	%fd62, [%rd17+48];
	sub.f64 	%fd63, %fd62, %fd61;
	st.global.f64 	[%rd17+48], %fd63;
	ld.global.f64 	%fd64, [%rd29+56];
	mul.f64 	%fd65, %fd1, %fd64;
	ld.global.f64 	%fd66, [%rd17+56];
	sub.f64 	%fd67, %fd66, %fd65;
	st.global.f64 	[%rd17+56], %fd67;
	add.s32 	%r35, %r35, 16;
	add.s64 	%rd29, %rd29, 128;
	add.s32 	%r34, %r34, 16;
	setp.ne.s32 	%p6, %r35, 0;
	@%p6 bra 	$L__BB2_4;
$L__BB2_5:
	setp.eq.s32 	%p7, %r3, 0;
	@%p7 bra 	$L__BB2_14;
	and.b32  	%r11, %r23, 7;
	setp.lt.u32 	%p8, %r3, 8;
	@%p8 bra 	$L__BB2_8;
	mul.wide.u32 	%rd18, %r37, 8;
	add.s64 	%rd19, %rd1, %rd18;
	ld.global.f64 	%fd68, [%rd19];
	mul.f64 	%fd69, %fd1, %fd68;
	add.s32 	%r32, %r37, %r2;
	mul.wide.s32 	%rd20, %r32, 8;
	add.s64 	%rd21, %rd2, %rd20;
	ld.global.f64 	%fd70, [%rd21];
	sub.f64 	%fd71, %fd70, %fd69;
	st.global.f64 	[%rd21], %fd71;
	ld.global.f64 	%fd72, [%rd19+8];
	mul.f64 	%fd73, %fd1, %fd72;
	ld.global.f64 	%fd74, [%rd21+8];
	sub.f64 	%fd75, %fd74, %fd73;
	st.global.f64 	[%rd21+8], %fd75;
	ld.global.f64 	%fd76, [%rd19+16];
	mul.f64 	%fd77, %fd1, %fd76;
	ld.global.f64 	%fd78, [%rd21+16];
	sub.f64 	%fd79, %fd78, %fd77;
	st.global.f64 	[%rd21+16], %fd79;
	ld.global.f64 	%fd80, [%rd19+24];
	mul.f64 	%fd81, %fd1, %fd80;
	ld.global.f64 	%fd82, [%rd21+24];
	sub.f64 	%fd83, %fd82, %fd81;
	st.global.f64 	[%rd21+24], %fd83;
	ld.global.f64 	%fd84, [%rd19+32];
	mul.f64 	%fd85, %fd1, %fd84;
	ld.global.f64 	%fd86, [%rd21+32];
	sub.f64 	%fd87, %fd86, %fd85;
	st.global.f64 	[%rd21+32], %fd87;
	ld.global.f64 	%fd88, [%rd19+40];
	mul.f64 	%fd89, %fd1, %fd88;
	ld.global.f64 	%fd90, [%rd21+40];
	sub.f64 	%fd91, %fd90, %fd89;
	st.global.f64 	[%rd21+40], %fd91;
	ld.global.f64 	%fd92, [%rd19+48];
	mul.f64 	%fd93, %fd1, %fd92;
	ld.global.f64 	%fd94, [%rd21+48];
	sub.f64 	%fd95, %fd94, %fd93;
	st.global.f64 	[%rd21+48], %fd95;
	ld.global.f64 	%fd96, [%rd19+56];
	mul.f64 	%fd97, %fd1, %fd96;
	ld.global.f64 	%fd98, [%rd21+56];
	sub.f64 	%fd99, %fd98, %fd97;
	st.global.f64 	[%rd21+56], %fd99;
	add.s32 	%r37, %r37, 8;
$L__BB2_8:
	setp.eq.s32 	%p9, %r11, 0;
	@%p9 bra 	$L__BB2_14;
	and.b32  	%r14, %r23, 3;
	setp.lt.u32 	%p10, %r11, 4;
	@%p10 bra 	$L__BB2_11;
	mul.wide.u32 	%rd22, %r37, 8;
	add.s64 	%rd23, %rd1, %rd22;
	ld.global.f64 	%fd100, [%rd23];
	mul.f64 	%fd101, %fd1, %fd100;
	add.s32 	%r33, %r37, %r2;
	mul.wide.s32 	%rd24, %r33, 8;
	add.s64 	%rd25, %rd2, %rd24;
	ld.global.f64 	%fd102, [%rd25];
	sub.f64 	%fd103, %fd102, %fd101;
	st.global.f64 	[%rd25], %fd103;
	ld.global.f64 	%fd104, [%rd23+8];
	mul.f64 	%fd105, %fd1, %fd104;
	ld.global.f64 	%fd106, [%rd25+8];
	sub.f64 	%fd107, %fd106, %fd105;
	st.global.f64 	[%rd25+8], %fd107;
	ld.global.f64 	%fd108, [%rd23+16];
	mul.f64 	%fd109, %fd1, %fd108;
	ld.global.f64 	%fd110, [%rd25+16];
	sub.f64 	%fd111, %fd110, %fd109;
	st.global.f64 	[%rd25+16], %fd111;
	ld.global.f64 	%fd112, [%rd23+24];
	mul.f64 	%fd113, %fd1, %fd112;
	ld.global.f64 	%fd114, [%rd25+24];
	sub.f64 	%fd115, %fd114, %fd113;
	st.global.f64 	[%rd25+24], %fd115;
	add.s32 	%r37, %r37, 4;
$L__BB2_11:
	setp.eq.s32 	%p11, %r14, 0;
	@%p11 bra 	$L__BB2_14;
	add.s32 	%r40, %r37, %r2;
	mul.wide.u32 	%rd26, %r37, 8;
	add.s64 	%rd30, %rd1, %rd26;
	neg.s32 	%r39, %r14;
$L__BB2_13:
	.pragma "nounroll";
	mul.wide.s32 	%rd27, %r40, 8;
	add.s64 	%rd28, %rd2, %rd27;
	ld.global.f64 	%fd116, [%rd30];
	mul.f64 	%fd117, %fd1, %fd116;
	ld.global.f64 	%fd118, [%rd28];
	sub.f64 	%fd119, %fd118, %fd117;
	st.global.f64 	[%rd28], %fd119;
	add.s32 	%r40, %r40, 1;
	add.s64 	%rd30, %rd30, 8;
	add.s32 	%r39, %r39, 1;
	setp.ne.s32 	%p12, %r39, 0;
	@%p12 bra 	$L__BB2_13;
$L__BB2_14:
	ret;

}
	// .globl	_Z16transpuesta_cudaiiPdS_
.visible .entry _Z16transpuesta_cudaiiPdS_(
	.param .u32 _Z16transpuesta_cudaiiPdS__param_0,
	.param .u32 _Z16transpuesta_cudaiiPdS__param_1,
	.param .u64 .ptr .align 1 _Z16transpuesta_cudaiiPdS__param_2,
	.param .u64 .ptr .align 1 _Z16transpuesta_cudaiiPdS__param_3
)
{
	.reg .pred 	%p<4>;
	.reg .b32 	%r<13>;
	.reg .b64 	%rd<9>;
	.reg .b64 	%fd<2>;

	ld.param.u32 	%r3, [_Z16transpuesta_cudaiiPdS__param_0];
	ld.param.u32 	%r4, [_Z16transpuesta_cudaiiPdS__param_1];
	ld.param.u64 	%rd1, [_Z16transpuesta_cudaiiPdS__param_2];
	ld.param.u64 	%rd2, [_Z16transpuesta_cudaiiPdS__param_3];
	mov.u32 	%r5, %ctaid.y;
	mov.u32 	%r6, %ntid.y;
	mov.u32 	%r7, %tid.y;
	mad.lo.s32 	%r1, %r5, %r6, %r7;
	mov.u32 	%r8, %ctaid.x;
	mov.u32 	%r9, %ntid.x;
	mov.u32 	%r10, %tid.x;
	mad.lo.s32 	%r2, %r8, %r9, %r10;
	setp.ge.s32 	%p1, %r1, %r3;
	setp.ge.s32 	%p2, %r2, %r4;
	or.pred  	%p3, %p1, %p2;
	@%p3 bra 	$L__BB3_2;
	cvta.to.global.u64 	%rd3, %rd1;
	cvta.to.global.u64 	%rd4, %rd2;
	mad.lo.s32 	%r11, %r4, %r1, %r2;
	mul.wide.s32 	%rd5, %r11, 8;
	add.s64 	%rd6, %rd3, %rd5;
	ld.global.f64 	%fd1, [%rd6];
	mad.lo.s32 	%r12, %r2, %r3, %r1;
	mul.wide.s32 	%rd7, %r12, 8;
	add.s64 	%rd8, %rd4, %rd7;
	st.global.f64 	[%rd8], %fd1;
$L__BB3_2:
	ret;

}
	// .globl	_Z14matrizMul_cudaPdS_S_iii
.visible .entry _Z14matrizMul_cudaPdS_S_iii(
	.param .u64 .ptr .align 1 _Z14matrizMul_cudaPdS_S_iii_param_0,
	.param .u64 .ptr .align 1 _Z14matrizMul_cudaPdS_S_iii_param_1,
	.param .u64 .ptr .align 1 _Z14matrizMul_cudaPdS_S_iii_param_2,
	.param .u32 _Z14matrizMul_cudaPdS_S_iii_param_3,
	.param .u32 _Z14matrizMul_cudaPdS_S_iii_param_4,
	.param .u32 _Z14matrizMul_cudaPdS_S_iii_param_5
)
{
	.reg .pred 	%p<13>;
	.reg .b32 	%r<41>;
	.reg .b64 	%rd<53>;
	.reg .b64 	%fd<68>;

	ld.param.u64 	%rd7, [_Z14matrizMul_cudaPdS_S_iii_param_0];
	ld.param.u64 	%rd8, [_Z14matrizMul_cudaPdS_S_iii_param_1];
	ld.param.u64 	%rd6, [_Z14matrizMul_cudaPdS_S_iii_param_2];
	ld.param.u32 	%r20, [_Z14matrizMul_cudaPdS_S_iii_param_3];
	ld.param.u32 	%r18, [_Z14matrizMul_cudaPdS_S_iii_param_4];
	ld.param.u32 	%r19, [_Z14matrizMul_cudaPdS_S_iii_param_5];
	cvta.to.global.u64 	%rd1, %rd8;
	cvta.to.global.u64 	%rd2, %rd7;
	mov.u32 	%r21, %ctaid.y;
	mov.u32 	%r22, %ntid.y;
	mov.u32 	%r23, %tid.y;
	mad.lo.s32 	%r1, %r21, %r22, %r23;
	mov.u32 	%r24, %ctaid.x;
	mov.u32 	%r25, %ntid.x;
	mov.u32 	%r26, %tid.x;
	mad.lo.s32 	%r2, %r24, %r25, %r26;
	setp.ge.s32 	%p1, %r1, %r20;
	setp.ge.s32 	%p2, %r2, %r19;
	or.pred  	%p3, %p1, %p2;
	@%p3 bra 	$L__BB4_14;
	setp.lt.s32 	%p4, %r18, 1;
	mov.f64 	%fd67, 0d0000000000000000;
	@%p4 bra 	$L__BB4_13;
	mul.lo.s32 	%r3, %r18, %r1;
	and.b32  	%r4, %r18, 7;
	setp.lt.u32 	%p5, %r18, 8;
	mov.f64 	%fd67, 0d0000000000000000;
	mov.b32 	%r39, 0;
	@%p5 bra 	$L__BB4_5;
	and.b32  	%r39, %r18, 2147483640;
	neg.s32 	%r37, %r39;
	shl.b32 	%r7, %r19, 3;
	mul.wide.u32 	%rd9, %r3, 8;
	add.s64 	%rd10, %rd9, %rd2;
	add.s64 	%rd52, %rd10, 32;
	mov.f64 	%fd67, 0d0000000000000000;
	mul.wide.s32 	%rd13, %r19, 8;
	mov.u32 	%r36, %r2;
$L__BB4_4:
	.pragma "nounroll";
	ld.global.f64 	%fd17, [%rd52+-32];
	mul.wide.s32 	%rd11, %r36, 8;
	add.s64 	%rd12, %rd1, %rd11;
	ld.global.f64 	%fd18, [%rd12];
	fma.rn.f64 	%fd19, %fd17, %fd18, %fd67;
	ld.global.f64 	%fd20, [%rd52+-24];
	add.s64 	%rd14, %rd12, %rd13;
	ld.global.f64 	%fd21, [%rd14];
	fma.rn.f64 	%fd22, %fd20, %fd21, %fd19;
	ld.global.f64 	%fd23, [%rd52+-16];
	add.s64 	%rd15, %rd14, %rd13;
	ld.global.f64 	%fd24, [%rd15];
	fma.rn.f64 	%fd25, %fd23, %fd24, %fd22;
	ld.global.f64 	%fd26, [%rd52+-8];
	add.s64 	%rd16, %rd15, %rd13;
	ld.global.f64 	%fd27, [%rd16];
	fma.rn.f64 	%fd28, %fd26, %fd27, %fd25;
	ld.global.f64 	%fd29, [%rd52];
	add.s64 	%rd17, %rd16, %rd13;
	ld.global.f64 	%fd30, [%rd17];
	fma.rn.f64 	%fd31, %fd29, %fd30, %fd28;
	ld.global.f64 	%fd32, [%rd52+8];
	add.s64 	%rd18, %rd17, %rd13;
	ld.global.f64 	%fd33, [%rd18];
	fma.rn.f64 	%fd34, %fd32, %fd33, %fd31;
	ld.global.f64 	%fd35, [%rd52+16];
	add.s64 	%rd19, %rd18, %rd13;
	ld.global.f64 	%fd36, [%rd19];
	fma.rn.f64 	%fd37, %fd35, %fd36, %fd34;
	ld.global.f64 	%fd38, [%rd52+24];
	add.s64 	%rd20, %rd19, %rd13;
	ld.global.f64 	%fd39, [%rd20];
	fma.rn.f64 	%fd67, %fd38, %fd39, %fd37;
	add.s32 	%r37, %r37, 8;
	add.s32 	%r36, %r36, %r7;
	add.s64 	%rd52, %rd52, 64;
	setp.ne.s32 	%p6, %r37, 0;
	@%p6 bra 	$L__BB4_4;
$L__BB4_5:
	setp.eq.s32 	%p7, %r4, 0;
	@%p7 bra 	$L__BB4_13;
	and.b32  	%r13, %r18, 3;
	setp.lt.u32 	%p8, %r4, 4;
	@%p8 bra 	$L__BB4_8;
	add.s32 	%r28, %r39, %r3;
	mul.wide.u32 	%rd21, %r28, 8;
	add.s64 	%rd22, %rd2, %rd21;
	ld.global.f64 	%fd41, [%rd22];
	mad.lo.s32 	%r29, %r39, %r19, %r2;
	mul.wide.s32 	%rd23, %r29, 8;
	add.s64 	%rd24, %rd1, %rd23;
	ld.global.f64 	%fd42, [%rd24];
	fma.rn.f64 	%fd43, %fd41, %fd42, %fd67;
	cvt.u64.u32 	%rd25, %r3;
	cvt.u64.u32 	%rd26, %r39;
	add.s64 	%rd27, %rd26, %rd25;
	shl.b64 	%rd28, %rd27, 3;
	add.s64 	%rd29, %rd2, %rd28;
	ld.global.f64 	%fd44, [%rd29+8];
	mul.wide.s32 	%rd30, %r19, 8;
	add.s64 	%rd31, %rd24, %rd30;
	ld.global.f64 	%fd45, [%rd31];
	fma.rn.f64 	%fd46, %fd44, %fd45, %fd43;
	ld.global.f64 	%fd47, [%rd29+16];
	add.s64 	%rd32, %rd31, %rd30;
	ld.global.f64 	%fd48, [%rd32];
	fma.rn.f64 	%fd49, %fd47, %fd48, %fd46;
	ld.global.f64 	%fd50, [%rd29+24];
	add.s64 	%rd33, %rd32, %rd30;
	ld.global.f64 	%fd51, [%rd33];
	fma.rn.f64 	%fd67, %fd50, %fd51, %fd49;
	add.s32 	%r39, %r39, 4;
$L__BB4_8:
	setp.eq.s32 	%p9, %r13, 0;
	@%p9 bra 	$L__BB4_13;
	setp.eq.s32 	%p10, %r13, 1;
	@%p10 bra 	$L__BB4_11;
	add.s32 	%r30, %r39, %r3;
	mul.wide.u32 	%rd34, %r30, 8;
	add.s64 	%rd35, %rd2, %rd34;
	ld.global.f64 	%fd53, [%rd35];
	mad.lo.s32 	%r31, %r39, %r19, %r2;
	mul.wide.s32 	%rd36, %r31, 8;
	add.s64 	%rd37, %rd1, %rd36;
	ld.global.f64 	%fd54, [%rd37];
	fma.rn.f64 	%fd55, %fd53, %fd54, %fd67;
	cvt.u64.u32 	%rd38, %r3;
	cvt.u64.u32 	%rd39, %r39;
	add.s64 	%rd40, %rd39, %rd38;
	shl.b64 	%rd41, %rd40, 3;
	add.s64 	%rd42, %rd2, %rd41;
	ld.global.f64 	%fd56, [%rd42+8];
	mul.wide.s32 	%rd43, %r19, 8;
	add.s64 	%rd44, %rd37, %rd43;
	ld.global.f64 	%fd57, [%rd44];
	fma.rn.f64 	%fd67, %fd56, %fd57, %fd55;
	add.s32 	%r39, %r39, 2;
$L__BB4_11:
	and.b32  	%r32, %r18, 1;
	setp.eq.b32 	%p11, %r32, 1;
	not.pred 	%p12, %p11;
	@%p12 bra 	$L__BB4_13;
	add.s32 	%r33, %r39, %r3;
	mul.wide.u32 	%rd45, %r33, 8;
	add.s64 	%rd46, %rd2, %rd45;
	ld.global.f64 	%fd58, [%rd46];
	mad.lo.s32 	%r34, %r39, %r19, %r2;
	mul.wide.s32 	%rd47, %r34, 8;
	add.s64 	%rd48, %rd1, %rd47;
	ld.global.f64 	%fd59, [%rd48];
	fma.rn.f64 	%fd67, %fd58, %fd59, %fd67;
$L__BB4_13:
	mad.lo.s32 	%r35, %r19, %r1, %r2;
	cvta.to.global.u64 	%rd49, %rd6;
	mul.wide.s32 	%rd50, %r35, 8;
	add.s64 	%rd51, %rd49, %rd50;
	st.global.f64 	[%rd51], %fd67;
$L__BB4_14:
	ret;

}


// ===== COMPILED SASS (sm_100) =====

	.target	sm_100

	.elftype	@"ET_EXEC"


//--------------------- .note.nv.tkinfo           --------------------------
	.section	.note.nv.tkinfo,"",@"SHT_NOTE"
	.sectionflags	@"SHF_NOTE_NV_TKINFO"
	.tkinfo
        /*0018*/ 	.word	0x00000002
        /*0030*/ 	.string	""
        /*0030*/ 	.string	"ptxas"
        /*0030*/ 	.string	"Cuda compilation tools, release 13.0, V13.0.88"
        /*0030*/ 	.string	"Build cuda_13.0.r13.0/compiler.36424714_0"
        /*0030*/ 	.string	"-arch sm_100 -m 64 "



//--------------------- .note.nv.cuinfo           --------------------------
	.section	.note.nv.cuinfo,"",@"SHT_NOTE"
	.sectionflags	@"SHF_NOTE_NV_CUINFO"
        /*0018*/ 	.short	0x0002
        /*001a*/ 	.short	0x0064
        /*001c*/ 	.short	0x0082
	.zero		2


//--------------------- .nv.info                  --------------------------
	.section	.nv.info,"",@"SHT_CUDA_INFO"
	.align	4


	//----- nvinfo : EIATTR_REGCOUNT
	.align		4
        /*0000*/ 	.byte	0x04, 0x2f
        /*0002*/ 	.short	(.L_1 - .L_0)
	.align		4
.L_0:
        /*0004*/ 	.word	index@(_Z15normalizar_filaPdiii)
        /*0008*/ 	.word	0x0000001a


	//----- nvinfo : EIATTR_FRAME_SIZE
	.align		4
.L_1:
        /*000c*/ 	.byte	0x04, 0x11
        /*000e*/ 	.short	(.L_3 - .L_2)
	.align		4
.L_2:
        /*0010*/ 	.word	index@($__internal_1_$__cuda_sm20_div_rn_f64_full)
        /*0014*/ 	.word	0x00000000


	//----- nvinfo : EIATTR_FRAME_SIZE
	.align		4
.L_3:
        /*0018*/ 	.byte	0x04, 0x11
        /*001a*/ 	.short	(.L_5 - .L_4)
	.align		4
.L_4:
        /*001c*/ 	.word	index@(_Z15normalizar_filaPdiii)
        /*0020*/ 	.word	0x00000000


	//----- nvinfo : EIATTR_REGCOUNT
	.align		4
.L_5:
        /*0024*/ 	.byte	0x04, 0x2f
        /*0026*/ 	.short	(.L_7 - .L_6)
	.align		4
.L_6:
        /*0028*/ 	.word	index@(_Z21eliminar_filas_kernelPdiii)
        /*002c*/ 	.word	0x00000020


	//----- nvinfo : EIATTR_FRAME_SIZE
	.align		4
.L_7:
        /*0030*/ 	.byte	0x04, 0x11
        /*0032*/ 	.short	(.L_9 - .L_8)
	.align		4
.L_8:
        /*0034*/ 	.word	index@(_Z21eliminar_filas_kernelPdiii)
        /*0038*/ 	.word	0x00000000


	//----- nvinfo : EIATTR_REGCOUNT
	.align		4
.L_9:
        /*003c*/ 	.byte	0x04, 0x2f
        /*003e*/ 	.short	(.L_11 - .L_10)
	.align		4
.L_10:
        /*0040*/ 	.word	index@(_Z14eliminar_filasPdiiiiS_)
        /*0044*/ 	.word	0x0000001a


	//----- nvinfo : EIATTR_FRAME_SIZE
	.align		4
.L_11:
        /*0048*/ 	.byte	0x04, 0x11
        /*004a*/ 	.short	(.L_13 - .L_12)
	.align		4
.L_12:
        /*004c*/ 	.word	index@($__internal_0_$__cuda_sm20_div_rn_f64_full)
        /*0050*/ 	.word	0x00000000


	//----- nvinfo : EIATTR_FRAME_SIZE
	.align		4
.L_13:
        /*0054*/ 	.byte	0x04, 0x11
        /*0056*/ 	.short	(.L_15 - .L_14)
	.align		4
.L_14:
        /*0058*/ 	.word	index@(_Z14eliminar_filasPdiiiiS_)
        /*005c*/ 	.word	0x00000000


	//----- nvinfo : EIATTR_REGCOUNT
	.align		4
.L_15:
        /*0060*/ 	.byte	0x04, 0x2f
        /*0062*/ 	.short	(.L_17 - .L_16)
	.align		4
.L_16:
        /*0064*/ 	.word	index@(_Z16transpuesta_cudaiiPdS_)
        /*0068*/ 	.word	0x0000000a


	//----- nvinfo : EIATTR_FRAME_SIZE
	.align		4
.L_17:
        /*006c*/ 	.byte	0x04, 0x11
        /*006e*/ 	.short	(.L_19 - .L_18)
	.align		4
.L_18:
        /*0070*/ 	.word	index@(_Z16transpuesta_cudaiiPdS_)
        /*0074*/ 	.word	0x00000000


	//----- nvinfo : EIATTR_REGCOUNT
	.align		4
.L_19:
        /*0078*/ 	.byte	0x04, 0x2f
        /*007a*/ 	.short	(.L_21 - .L_20)
	.align		4
.L_20:
        /*007c*/ 	.word	index@(_Z14matrizMul_cudaPdS_S_iii)
        /*0080*/ 	.word	0x00000020


	//----- nvinfo : EIATTR_FRAME_SIZE
	.align		4
.L_21:
        /*0084*/ 	.byte	0x04, 0x11
        /*0086*/ 	.short	(.L_23 - .L_22)
	.align		4
.L_22:
        /*0088*/ 	.word	index@(_Z14matrizMul_cudaPdS_S_iii)
        /*008c*/ 	.word	0x00000000


	//----- nvinfo : EIATTR_MIN_STACK_SIZE
	.align		4
.L_23:
        /*0090*/ 	.byte	0x04, 0x12
        /*0092*/ 	.short	(.L_25 - .L_24)
	.align		4
.L_24:
        /*0094*/ 	.word	index@(_Z14matrizMul_cudaPdS_S_iii)
        /*0098*/ 	.word	0x00000000


	//----- nvinfo : EIATTR_MIN_STACK_SIZE
	.align		4
.L_25:
        /*009c*/ 	.byte	0x04, 0x12
        /*009e*/ 	.short	(.L_27 - .L_26)
	.align		4
.L_26:
        /*00a0*/ 	.word	index@(_Z16transpuesta_cudaiiPdS_)
        /*00a4*/ 	.word	0x00000000


	//----- nvinfo : EIATTR_MIN_STACK_SIZE
	.align		4
.L_27:
        /*00a8*/ 	.byte	0x04, 0x12
        /*00aa*/ 	.short	(.L_29 - .L_28)
	.align		4
.L_28:
        /*00ac*/ 	.word	index@(_Z14eliminar_filasPdiiiiS_)
        /*00b0*/ 	.word	0x00000000


	//----- nvinfo : EIATTR_MIN_STACK_SIZE
	.align		4
.L_29:
        /*00b4*/ 	.byte	0x04, 0x12
        /*00b6*/ 	.short	(.L_31 - .L_30)
	.align		4
.L_30:
        /*00b8*/ 	.word	index@(_Z21eliminar_filas_kernelPdiii)
        /*00bc*/ 	.word	0x00000000


	//----- nvinfo : EIATTR_MIN_STACK_SIZE
	.align		4
.L_31:
        /*00c0*/ 	.byte	0x04, 0x12
        /*00c2*/ 	.short	(.L_33 - .L_32)
	.align		4
.L_32:
        /*00c4*/ 	.word	index@(_Z15normalizar_filaPdiii)
        /*00c8*/ 	.word	0x00000000
.L_33:


//--------------------- .nv.compat                --------------------------
	.section	.nv.compat,"",@"SHT_CUDA_COMPAT_INFO"
	.align	4
        /*0000*/ 	.byte	0x02, 0x09, 0x00, 0x00, 0x02, 0x02, 0x01, 0x00, 0x02, 0x05, 0x05, 0x00, 0x03, 0x07, 0x01, 0x01
        /*0010*/ 	.byte	0x02, 0x03, 0x00, 0x00, 0x02, 0x06, 0x01, 0x00, 0x04, 0x0b, 0x08, 0x00, 0x01, 0x00, 0x00, 0x00
        /*0020*/ 	.byte	0x00, 0x00, 0x00, 0x00


//--------------------- .nv.info._Z14matrizMul_cudaPdS_S_iii --------------------------
	.section	.nv.info._Z14matrizMul_cudaPdS_S_iii,"",@"SHT_CUDA_INFO"
	.sectionflags	@""
	.align	4


	//----- nvinfo : EIATTR_CUDA_API_VERSION
	.align		4
        /*0000*/ 	.byte	0x04, 0x37
        /*0002*/ 	.short	(.L_35 - .L_34)
.L_34:
        /*0004*/ 	.word	0x00000082


	//----- nvinfo : EIATTR_KPARAM_INFO
	.align		4
.L_35:
        /*0008*/ 	.byte	0x04, 0x17
        /*000a*/ 	.short	(.L_37 - .L_36)
.L_36:
        /*000c*/ 	.word	0x00000000
        /*0010*/ 	.short	0x0005
        /*0012*/ 	.short	0x0020
        /*0014*/ 	.byte	0x00, 0xf0, 0x11, 0x00


	//----- nvinfo : EIATTR_KPARAM_INFO
	.align		4
.L_37:
        /*0018*/ 	.byte	0x04, 0x17
        /*001a*/ 	.short	(.L_39 - .L_38)
.L_38:
        /*001c*/ 	.word	0x00000000
        /*0020*/ 	.short	0x0004
        /*0022*/ 	.short	0x001c
        /*0024*/ 	.byte	0x00, 0xf0, 0x11, 0x00


	//----- nvinfo : EIATTR_KPARAM_INFO
	.align		4
.L_39:
        /*0028*/ 	.byte	0x04, 0x17
        /*002a*/ 	.short	(.L_41 - .L_40)
.L_40:
        /*002c*/ 	.word	0x00000000
        /*0030*/ 	.short	0x0003
        /*0032*/ 	.short	0x0018
        /*0034*/ 	.byte	0x00, 0xf0, 0x11, 0x00


	//----- nvinfo : EIATTR_KPARAM_INFO
	.align		4
.L_41:
        /*0038*/ 	.byte	0x04, 0x17
        /*003a*/ 	.short	(.L_43 - .L_42)
.L_42:
        /*003c*/ 	.word	0x00000000
        /*0040*/ 	.short	0x0002
        /*0042*/ 	.short	0x0010
        /*0044*/ 	.byte	0x00, 0xf5, 0x21, 0x00


	//----- nvinfo : EIATTR_KPARAM_INFO
	.align		4
.L_43:
        /*0048*/ 	.byte	0x04, 0x17
        /*004a*/ 	.short	(.L_45 - .L_44)
.L_44:
        /*004c*/ 	.word	0x00000000
        /*0050*/ 	.short	0x0001
        /*0052*/ 	.short	0x0008
        /*0054*/ 	.byte	0x00, 0xf5, 0x21, 0x00


	//----- nvinfo : EIATTR_KPARAM_INFO
	.align		4
.L_45:
        /*0058*/ 	.byte	0x04, 0x17
        /*005a*/ 	.short	(.L_47 - .L_46)
.L_46:
        /*005c*/ 	.word	0x00000000
        /*0060*/ 	.short	0x0000
        /*0062*/ 	.short	0x0000
        /*0064*/ 	.byte	0x00, 0xf5, 0x21, 0x00


	//----- nvinfo : EIATTR_SPARSE_MMA_MASK
	.align		4
.L_47:
        /*0068*/ 	.byte	0x03, 0x50
        /*006a*/ 	.short	0x0000


	//----- nvinfo : EIATTR_MAXREG_COUNT
	.align		4
        /*006c*/ 	.byte	0x03, 0x1b
        /*006e*/ 	.short	0x00ff


	//----- nvinfo : EIATTR_MERCURY_ISA_VERSION
	.align		4
        /*0070*/ 	.byte	0x03, 0x5f
        /*0072*/ 	.short	0x0101


	//----- nvinfo : EIATTR_VRC_CTA_INIT_COUNT
	.align		4
        /*0074*/ 	.byte	0x02, 0x4a
	.zero		1
	.zero		1


	//----- nvinfo : EIATTR_EXIT_INSTR_OFFSETS
	.align		4
        /*0078*/ 	.byte	0x04, 0x1c
        /*007a*/ 	.short	(.L_49 - .L_48)


	//   ....[0]....
.L_48:
        /*007c*/ 	.word	0x000000d0


	//   ....[1]....
        /*0080*/ 	.word	0x000008f0


	//----- nvinfo : EIATTR_CBANK_PARAM_SIZE
	.align		4
.L_49:
        /*0084*/ 	.byte	0x03, 0x19
        /*0086*/ 	.short	0x0024


	//----- nvinfo : EIATTR_PARAM_CBANK
	.align		4
        /*0088*/ 	.byte	0x04, 0x0a
        /*008a*/ 	.short	(.L_51 - .L_50)
	.align		4
.L_50:
        /*008c*/ 	.word	index@(.nv.constant0._Z14matrizMul_cudaPdS_S_iii)
        /*0090*/ 	.short	0x0380
        /*0092*/ 	.short	0x0024


	//----- nvinfo : EIATTR_SW_WAR
	.align		4
.L_51:
        /*0094*/ 	.byte	0x04, 0x36
        /*0096*/ 	.short	(.L_53 - .L_52)
.L_52:
        /*0098*/ 	.word	0x00000008
.L_53:


//--------------------- .nv.info._Z16transpuesta_cudaiiPdS_ --------------------------
	.section	.nv.info._Z16transpuesta_cudaiiPdS_,"",@"SHT_CUDA_INFO"
	.sectionflags	@""
	.align	4


	//----- nvinfo : EIATTR_CUDA_API_VERSION
	.align		4
        /*0000*/ 	.byte	0x04, 0x37
        /*0002*/ 	.short	(.L_55 - .L_54)
.L_54:
        /*0004*/ 	.word	0x00000082


	//----- nvinfo : EIATTR_KPARAM_INFO
	.align		4
.L_55:
        /*0008*/ 	.byte	0x04, 0x17
        /*000a*/ 	.short	(.L_57 - .L_56)
.L_56:
        /*000c*/ 	.word	0x00000000
        /*0010*/ 	.short	0x0003
        /*0012*/ 	.short	0x0010
        /*0014*/ 	.byte	0x00, 0xf5, 0x21, 0x00


	//----- nvinfo : EIATTR_KPARAM_INFO
	.align		4
.L_57:
        /*0018*/ 	.byte	0x04, 0x17
        /*001a*/ 	.short	(.L_59 - .L_58)
.L_58:
        /*001c*/ 	.word	0x00000000
        /*0020*/ 	.short	0x0002
        /*0022*/ 	.short	0x0008
        /*0024*/ 	.byte	0x00, 0xf5, 0x21, 0x00


	//----- nvinfo : EIATTR_KPARAM_INFO
	.align		4
.L_59:
        /*0028*/ 	.byte	0x04, 0x17
        /*002a*/ 	.short	(.L_61 - .L_60)
.L_60:
        /*002c*/ 	.word	0x00000000
        /*0030*/ 	.short	0x0001
        /*0032*/ 	.short	0x0004
        /*0034*/ 	.byte	0x00, 0xf0, 0x11, 0x00


	//----- nvinfo : EIATTR_KPARAM_INFO
	.align		4
.L_61:
        /*0038*/ 	.byte	0x04, 0x17
        /*003a*/ 	.short	(.L_63 - .L_62)
.L_62:
        /*003c*/ 	.word	0x00000000
        /*0040*/ 	.short	0x0000
        /*0042*/ 	.short	0x0000
        /*0044*/ 	.byte	0x00, 0xf0, 0x11, 0x00


	//----- nvinfo : EIATTR_SPARSE_MMA_MASK
	.align		4
.L_63:
        /*0048*/ 	.byte	0x03, 0x50
        /*004a*/ 	.short	0x0000


	//----- nvinfo : EIATTR_MAXREG_COUNT
	.align		4
        /*004c*/ 	.byte	0x03, 0x1b
        /*004e*/ 	.short	0x00ff


	//----- nvinfo : EIATTR_MERCURY_ISA_VERSION
	.align		4
        /*0050*/ 	.byte	0x03, 0x5f
        /*0052*/ 	.short	0x0101


	//----- nvinfo : EIATTR_VRC_CTA_INIT_COUNT
	.align		4
        /*0054*/ 	.byte	0x02, 0x4a
	.zero		1
	.zero		1


	//----- nvinfo : EIATTR_EXIT_INSTR_OFFSETS
	.align		4
        /*0058*/ 	.byte	0x04, 0x1c
        /*005a*/ 	.short	(.L_65 - .L_64)


	//   ....[0]....
.L_64:
        /*005c*/ 	.word	0x000000c0


	//   ....[1]....
        /*0060*/ 	.word	0x00000160


	//----- nvinfo : EIATTR_CBANK_PARAM_SIZE
	.align		4
.L_65:
        /*0064*/ 	.byte	0x03, 0x19
        /*0066*/ 	.short	0x0018


	//----- nvinfo : EIATTR_PARAM_CBANK
	.align		4
        /*0068*/ 	.byte	0x04, 0x0a
        /*006a*/ 	.short	(.L_67 - .L_66)
	.align		4
.L_66:
        /*006c*/ 	.word	index@(.nv.constant0._Z16transpuesta_cudaiiPdS_)
        /*0070*/ 	.short	0x0380
        /*0072*/ 	.short	0x0018


	//----- nvinfo : EIATTR_SW_WAR
	.align		4
.L_67:
        /*0074*/ 	.byte	0x04, 0x36
        /*0076*/ 	.short	(.L_69 - .L_68)
.L_68:
        /*0078*/ 	.word	0x00000008
.L_69:


//--------------------- .nv.info._Z14eliminar_filasPdiiiiS_ --------------------------
	.section	.nv.info._Z14eliminar_filasPdiiiiS_,"",@"SHT_CUDA_INFO"
	.sectionflags	@""
	.align	4


	//----- nvinfo : EIATTR_CUDA_API_VERSION
	.align		4
        /*0000*/ 	.byte	0x04, 0x37
        /*0002*/ 	.short	(.L_71 - .L_70)
.L_70:
        /*0004*/ 	.word	0x00000082


	//----- nvinfo : EIATTR_KPARAM_INFO
	.align		4
.L_71:
        /*0008*/ 	.byte	0x04, 0x17
        /*000a*/ 	.short	(.L_73 - .L_72)
.L_72:
        /*000c*/ 	.word	0x00000000
        /*0010*/ 	.short	0x0005
        /*0012*/ 	.short	0x0018
        /*0014*/ 	.byte	0x00, 0xf5, 0x21, 0x00


	//----- nvinfo : EIATTR_KPARAM_INFO
	.align		4
.L_73:
        /*0018*/ 	.byte	0x04, 0x17
        /*001a*/ 	.short	(.L_75 - .L_74)
.L_74:
        /*001c*/ 	.word	0x00000000
        /*0020*/ 	.short	0x0004
        /*0022*/ 	.short	0x0014
        /*0024*/ 	.byte	0x00, 0xf0, 0x11, 0x00


	//----- nvinfo : EIATTR_KPARAM_INFO
	.align		4
.L_75:
        /*0028*/ 	.byte	0x04, 0x17
        /*002a*/ 	.short	(.L_77 - .L_76)
.L_76:
        /*002c*/ 	.word	0x00000000
        /*0030*/ 	.short	0x0003
        /*0032*/ 	.short	0x0010
        /*0034*/ 	.byte	0x00, 0xf0, 0x11, 0x00


	//----- nvinfo : EIATTR_KPARAM_INFO
	.align		4
.L_77:
        /*0038*/ 	.byte	0x04, 0x17
        /*003a*/ 	.short	(.L_79 - .L_78)
.L_78:
        /*003c*/ 	.word	0x00000000
        /*0040*/ 	.short	0x0002
        /*0042*/ 	.short	0x000c
        /*0044*/ 	.byte	0x00, 0xf0, 0x11, 0x00


	//----- nvinfo : EIATTR_KPARAM_INFO
	.align		4
.L_79:
        /*0048*/ 	.byte	0x04, 0x17
        /*004a*/ 	.short	(.L_81 - .L_80)
.L_80:
        /*004c*/ 	.word	0x00000000
        /*0050*/ 	.short	0x0001
        /*0052*/ 	.short	0x0008
        /*0054*/ 	.byte	0x00, 0xf0, 0x11, 0x00


	//----- nvinfo : EIATTR_KPARAM_INFO
	.align		4
.L_81:
        /*0058*/ 	.byte	0x04, 0x17
        /*005a*/ 	.short	(.L_83 - .L_82)
.L_82:
        /*005c*/ 	.word	0x00000000
        /*0060*/ 	.short	0x0000
        /*0062*/ 	.short	0x0000
        /*0064*/ 	.byte	0x00, 0xf5, 0x21, 0x00


	//----- nvinfo : EIATTR_SPARSE_MMA_MASK
	.align		4
.L_83:
        /*0068*/ 	.byte	0x03, 0x50
        /*006a*/ 	.short	0x0000


	//----- nvinfo : EIATTR_MAXREG_COUNT
	.align		4
        /*006c*/ 	.byte	0x03, 0x1b
        /*006e*/ 	.short	0x00ff


	//----- nvinfo : EIATTR_MERCURY_ISA_VERSION
	.align		4
        /*0070*/ 	.byte	0x03, 0x5f
        /*0072*/ 	.short	0x0101


	//----- nvinfo : EIATTR_VRC_CTA_INIT_COUNT
	.align		4
        /*0074*/ 	.byte	0x02, 0x4a
	.zero		1
	.zero		1


	//----- nvinfo : EIATTR_EXIT_INSTR_OFFSETS
	.align		4
        /*0078*/ 	.byte	0x04, 0x1c
        /*007a*/ 	.short	(.L_85 - .L_84)


	//   ....[0]....
.L_84:
        /*007c*/ 	.word	0x00000090


	//   ....[1]....
        /*0080*/ 	.word	0x00000290


	//   ....[2]....
        /*0084*/ 	.word	0x00000850


	//   ....[3]....
        /*0088*/ 	.word	0x00000b00


	//   ....[4]....
        /*008c*/ 	.word	0x00000cb0


	//   ....[5]....
        /*0090*/ 	.word	0x00000de0


	//----- nvinfo : EIATTR_CRS_STACK_SIZE
	.align		4
.L_85:
        /*0094*/ 	.byte	0x04, 0x1e
        /*0096*/ 	.short	(.L_87 - .L_86)
.L_86:
        /*0098*/ 	.word	0x00000000


	//----- nvinfo : EIATTR_CBANK_PARAM_SIZE
	.align		4
.L_87:
        /*009c*/ 	.byte	0x03, 0x19
        /*009e*/ 	.short	0x0020


	//----- nvinfo : EIATTR_PARAM_CBANK
	.align		4
        /*00a0*/ 	.byte	0x04, 0x0a
        /*00a2*/ 	.short	(.L_89 - .L_88)
	.align		4
.L_88:
        /*00a4*/ 	.word	index@(.nv.constant0._Z14eliminar_filasPdiiiiS_)
        /*00a8*/ 	.short	0x0380
        /*00aa*/ 	.short	0x0020


	//----- nvinfo : EIATTR_SW_WAR
	.align		4
.L_89:
        /*00ac*/ 	.byte	0x04, 0x36
        /*00ae*/ 	.short	(.L_91 - .L_90)
.L_90:
        /*00b0*/ 	.word	0x00000008
.L_91:


//--------------------- .nv.info._Z21eliminar_filas_kernelPdiii --------------------------
	.section	.nv.info._Z21eliminar_filas_kernelPdiii,"",@"SHT_CUDA_INFO"
	.sectionflags	@""
	.align	4


	//----- nvinfo : EIATTR_CUDA_API_VERSION
	.align		4
        /*0000*/ 	.byte	0x04, 0x37
        /*0002*/ 	.short	(.L_93 - .L_92)
.L_92:
        /*0004*/ 	.word	0x00000082


	//----- nvinfo : EIATTR_KPARAM_INFO
	.align		4
.L_93:
        /*0008*/ 	.byte	0x04, 0x17
        /*000a*/ 	.short	(.L_95 - .L_94)
.L_94:
        /*000c*/ 	.word	0x00000000
        /*0010*/ 	.short	0x0003
        /*0012*/ 	.short	0x0010
        /*0014*/ 	.byte	0x00, 0xf0, 0x11, 0x00


	//----- nvinfo : EIATTR_KPARAM_INFO
	.align		4
.L_95:
        /*0018*/ 	.byte	0x04, 0x17
        /*001a*/ 	.short	(.L_97 - .L_96)
.L_96:
        /*001c*/ 	.word	0x00000000
        /*0020*/ 	.short	0x0002
        /*0022*/ 	.short	0x000c
        /*0024*/ 	.byte	0x00, 0xf0, 0x11, 0x00


	//----- nvinfo : EIATTR_KPARAM_INFO
	.align		4
.L_97:
        /*0028*/ 	.byte	0x04, 0x17
        /*002a*/ 	.short	(.L_99 - .L_98)
.L_98:
        /*002c*/ 	.word	0x00000000
        /*0030*/ 	.short	0x0001
        /*0032*/ 	.short	0x0008
        /*0034*/ 	.byte	0x00, 0xf0, 0x11, 0x00


	//----- nvinfo : EIATTR_KPARAM_INFO
	.align		4
.L_99:
        /*0038*/ 	.byte	0x04, 0x17
        /*003a*/ 	.short	(.L_101 - .L_100)
.L_100:
        /*003c*/ 	.word	0x00000000
        /*0040*/ 	.short	0x0000
        /*0042*/ 	.short	0x0000
        /*0044*/ 	.byte	0x00, 0xf5, 0x21, 0x00


	//----- nvinfo : EIATTR_SPARSE_MMA_MASK
	.align		4
.L_101:
        /*0048*/ 	.byte	0x03, 0x50
        /*004a*/ 	.short	0x0000


	//----- nvinfo : EIATTR_MAXREG_COUNT
	.align		4
        /*004c*/ 	.byte	0x03, 0x1b
        /*004e*/ 	.short	0x00ff


	//----- nvinfo : EIATTR_MERCURY_ISA_VERSION
	.align		4
        /*0050*/ 	.byte	0x03, 0x5f
        /*0052*/ 	.short	0x0101


	//----- nvinfo : EIATTR_VRC_CTA_INIT_COUNT
	.align		4
        /*0054*/ 	.byte	0x02, 0x4a
	.zero		1
	.zero		1


	//----- nvinfo : EIATTR_EXIT_INSTR_OFFSETS
	.align		4
        /*0058*/ 	.byte	0x04, 0x1c
        /*005a*/ 	.short	(.L_103 - .L_102)


	//   ....[0]....
.L_102:
        /*005c*/ 	.word	0x00000080


	//   ....[1]....
        /*0060*/ 	.word	0x000000b0


	//   ....[2]....
        /*0064*/ 	.word	0x00000480


	//   ....[3]....
        /*0068*/ 	.word	0x00000620


	//   ....[4]....
        /*006c*/ 	.word	0x00000740


	//   ....[5]....
        /*0070*/ 	.word	0x000007d0


	//----- nvinfo : EIATTR_CBANK_PARAM_SIZE
	.align		4
.L_103:
        /*0074*/ 	.byte	0x03, 0x19
        /*0076*/ 	.short	0x0014


	//----- nvinfo : EIATTR_PARAM_CBANK
	.align		4
        /*0078*/ 	.byte	0x04, 0x0a
        /*007a*/ 	.short	(.L_105 - .L_104)
	.align		4
.L_104:
        /*007c*/ 	.word	index@(.nv.constant0._Z21eliminar_filas_kernelPdiii)
        /*0080*/ 	.short	0x0380
        /*0082*/ 	.short	0x0014


	//----- nvinfo : EIATTR_SW_WAR
	.align		4
.L_105:
        /*0084*/ 	.byte	0x04, 0x36
        /*0086*/ 	.short	(.L_107 - .L_106)
.L_106:
        /*0088*/ 	.word	0x00000008
.L_107:


//--------------------- .nv.info._Z15normalizar_filaPdiii --------------------------
	.section	.nv.info._Z15normalizar_filaPdiii,"",@"SHT_CUDA_INFO"
	.sectionflags	@""
	.align	4


	//----- nvinfo : EIATTR_CUDA_API_VERSION
	.align		4
        /*0000*/ 	.byte	0x04, 0x37
        /*0002*/ 	.short	(.L_109 - .L_108)
.L_108:
        /*0004*/ 	.word	0x00000082


	//----- nvinfo : EIATTR_KPARAM_INFO
	.align		4
.L_109:
        /*0008*/ 	.byte	0x04, 0x17
        /*000a*/ 	.short	(.L_111 - .L_110)
.L_110:
        /*000c*/ 	.word	0x00000000
        /*0010*/ 	.short	0x0003
        /*0012*/ 	.short	0x0010
        /*0014*/ 	.byte	0x00, 0xf0, 0x11, 0x00


	//----- nvinfo : EIATTR_KPARAM_INFO
	.align		4
.L_111:
        /*0018*/ 	.byte	0x04, 0x17
        /*001a*/ 	.short	(.L_113 - .L_112)
.L_112:
        /*001c*/ 	.word	0x00000000
        /*0020*/ 	.short	0x0002
        /*0022*/ 	.short	0x000c
        /*0024*/ 	.byte	0x00, 0xf0, 0x11, 0x00


	//----- nvinfo : EIATTR_KPARAM_INFO
	.align		4
.L_113:
        /*0028*/ 	.byte	0x04, 0x17
        /*002a*/ 	.short	(.L_115 - .L_114)
.L_114:
        /*002c*/ 	.word	0x00000000
        /*0030*/ 	.short	0x0001
        /*0032*/ 	.short	0x0008
        /*0034*/ 	.byte	0x00, 0xf0, 0x11, 0x00


	//----- nvinfo : EIATTR_KPARAM_INFO
	.align		4
.L_115:
        /*0038*/ 	.byte	0x04, 0x17
        /*003a*/ 	.short	(.L_117 - .L_116)
.L_116:
        /*003c*/ 	.word	0x00000000
        /*0040*/ 	.short	0x0000
        /*0042*/ 	.short	0x0000
        /*0044*/ 	.byte	0x00, 0xf5, 0x21, 0x00


	//----- nvinfo : EIATTR_SPARSE_MMA_MASK
	.align		4
.L_117:
        /*0048*/ 	.byte	0x03, 0x50
        /*004a*/ 	.short	0x0000


	//----- nvinfo : EIATTR_MAXREG_COUNT
	.align		4
        /*004c*/ 	.byte	0x03, 0x1b
        /*004e*/ 	.short	0x00ff


	//----- nvinfo : EIATTR_MERCURY_ISA_VERSION
	.align		4
        /*0050*/ 	.byte	0x03, 0x5f
        /*0052*/ 	.short	0x0101


	//----- nvinfo : EIATTR_VRC_CTA_INIT_COUNT
	.align		4
        /*0054*/ 	.byte	0x02, 0x4a
	.zero		1
	.zero		1


	//----- nvinfo : EIATTR_EXIT_INSTR_OFFSETS
	.align		4
        /*0058*/ 	.byte	0x04, 0x1c
        /*005a*/ 	.short	(.L_119 - .L_118)


	//   ....[0]....
.L_118:
        /*005c*/ 	.word	0x00000070


	//   ....[1]....
        /*0060*/ 	.word	0x00000260


	//----- nvinfo : EIATTR_CRS_STACK_SIZE
	.align		4
.L_119:
        /*0064*/ 	.byte	0x04, 0x1e
        /*0066*/ 	.short	(.L_121 - .L_120)
.L_120:
        /*0068*/ 	.word	0x00000000


	//----- nvinfo : EIATTR_CBANK_PARAM_SIZE
	.align		4
.L_121:
        /*006c*/ 	.byte	0x03, 0x19
        /*006e*/ 	.short	0x0014


	//----- nvinfo : EIATTR_PARAM_CBANK
	.align		4
        /*0070*/ 	.byte	0x04, 0x0a
        /*0072*/ 	.short	(.L_123 - .L_122)
	.align		4
.L_122:
        /*0074*/ 	.word	index@(.nv.constant0._Z15normalizar_filaPdiii)
        /*0078*/ 	.short	0x0380
        /*007a*/ 	.short	0x0014


	//----- nvinfo : EIATTR_SW_WAR
	.align		4
.L_123:
        /*007c*/ 	.byte	0x04, 0x36
        /*007e*/ 	.short	(.L_125 - .L_124)
.L_124:
        /*0080*/ 	.word	0x00000008
.L_125:


//--------------------- .nv.callgraph             --------------------------
	.section	.nv.callgraph,"",@"SHT_CUDA_CALLGRAPH"
	.align	4
	.sectionentsize	8
	.align		4
        /*0000*/ 	.word	0x00000000
	.align		4
        /*0004*/ 	.word	0xffffffff
	.align		4
        /*0008*/ 	.word	0x00000000
	.align		4
        /*000c*/ 	.word	0xfffffffe
	.align		4
        /*0010*/ 	.word	0x00000000
	.align		4
        /*0014*/ 	.word	0xfffffffd
	.align		4
        /*0018*/ 	.word	0x00000000
	.align		4
        /*001c*/ 	.word	0xfffffffc


//--------------------- .text._Z14matrizMul_cudaPdS_S_iii --------------------------
	.section	.text._Z14matrizMul_cudaPdS_S_iii,"ax",@progbits
	.align	128
        .global         _Z14matrizMul_cudaPdS_S_iii
        .type           _Z14matrizMul_cudaPdS_S_iii,@function
        .size           _Z14matrizMul_cudaPdS_S_iii,(.L_x_34 - _Z14matrizMul_cudaPdS_S_iii)
        .other          _Z14matrizMul_cudaPdS_S_iii,@"STO_CUDA_ENTRY STV_DEFAULT"
_Z14matrizMul_cudaPdS_S_iii:
.text._Z14matrizMul_cudaPdS_S_iii:
[----:B------:R-:W-:Y:S01]  /*0000*/  LDC R1, c[0x0][0x37c] ;  /* 0x0000df00ff017b82 */ /* 0x000fe20000000800 */
[----:B------:R-:W0:Y:S07]  /*0010*/  S2R R4, SR_TID.X ;  /* 0x0000000000047919 */ /* 0x000e2e0000002100 */
[----:B------:R-:W1:Y:S01]  /*0020*/  LDC R2, c[0x0][0x364] ;  /* 0x0000d900ff027b82 */ /* 0x000e620000000800 */
[----:B------:R-:W2:Y:S01]  /*0030*/  LDCU UR6, c[0x0][0x398] ;  /* 0x00007300ff0677ac */ /* 0x000ea20008000800 */
[----:B------:R-:W1:Y:S06]  /*0040*/  S2R R5, SR_TID.Y ;  /* 0x0000000000057919 */ /* 0x000e6c0000002200 */
[----:B------:R-:W0:Y:S08]  /*0050*/  S2UR UR5, SR_CTAID.X ;  /* 0x00000000000579c3 */ /* 0x000e300000002500 */
[----:B------:R-:W0:Y:S08]  /*0060*/  LDC R3, c[0x0][0x360] ;  /* 0x0000d800ff037b82 */ /* 0x000e300000000800 */
[----:B------:R-:W1:Y:S08]  /*0070*/  S2UR UR4, SR_CTAID.Y ;  /* 0x00000000000479c3 */ /* 0x000e700000002600 */
[----:B------:R-:W3:Y:S01]  /*0080*/  LDC R0, c[0x0][0x3a0] ;  /* 0x0000e800ff007b82 */ /* 0x000ee20000000800 */
[----:B0-----:R-:W-:-:S02]  /*0090*/  IMAD R3, R3, UR5, R4 ;  /* 0x0000000503037c24 */ /* 0x001fc4000f8e0204 */
[----:B-1----:R-:W-:-:S03]  /*00a0*/  IMAD R2, R2, UR4, R5 ;  /* 0x0000000402027c24 */ /* 0x002fc6000f8e0205 */
[----:B---3--:R-:W-:-:S04]  /*00b0*/  ISETP.GE.AND P0, PT, R3, R0, PT ;  /* 0x000000000300720c */ /* 0x008fc80003f06270 */
[----:B--2---:R-:W-:-:S13]  /*00c0*/  ISETP.GE.OR P0, PT, R2, UR6, P0 ;  /* 0x0000000602007c0c */ /* 0x004fda0008706670 */
[----:B------:R-:W-:Y:S05]  /*00d0*/  @P0 EXIT ;  /* 0x000000000000094d */ /* 0x000fea0003800000 */
[----:B------:R-:W0:Y:S01]  /*00e0*/  LDC R5, c[0x0][0x39c] ;  /* 0x0000e700ff057b82 */ /* 0x000e220000000800 */
[----:B------:R-:W1:Y:S01]  /*00f0*/  LDCU.64 UR4, c[0x0][0x358] ;  /* 0x00006b00ff0477ac */ /* 0x000e620008000a00 */
[----:B------:R-:W-:Y:S02]  /*0100*/  CS2R R18, SRZ ;  /* 0x0000000000127805 */ /* 0x000fe4000001ff00 */
[----:B0-----:R-:W-:-:S13]  /*0110*/  ISETP.GE.AND P0, PT, R5, 0x1, PT ;  /* 0x000000010500780c */ /* 0x001fda0003f06270 */
[----:B-1----:R-:W-:Y:S05]  /*0120*/  @!P0 BRA `(.L_x_0) ;  /* 0x0000000400e08947 */ /* 0x002fea0003800000 */
[C---:B------:R-:W-:Y:S01]  /*0130*/  ISETP.GE.U32.AND P1, PT, R5.reuse, 0x8, PT ;  /* 0x000000080500780c */ /* 0x040fe20003f26070 */
[----:B------:R-:W-:Y:S01]  /*0140*/  HFMA2 R7, -RZ, RZ, 0, 0 ;  /* 0x00000000ff077431 */ /* 0x000fe200000001ff */
[----:B------:R-:W-:Y:S01]  /*0150*/  LOP3.LUT R4, R5, 0x7, RZ, 0xc0, !PT ;  /* 0x0000000705047812 */ /* 0x000fe200078ec0ff */
[----:B------:R-:W-:Y:S01]  /*0160*/  IMAD R6, R2, R5, RZ ;  /* 0x0000000502067224 */ /* 0x000fe200078e02ff */
[----:B------:R-:W-:Y:S02]  /*0170*/  CS2R R18, SRZ ;  /* 0x0000000000127805 */ /* 0x000fe4000001ff00 */
[----:B------:R-:W-:-:S07]  /*0180*/  ISETP.NE.AND P0, PT, R4, RZ, PT ;  /* 0x000000ff0400720c */ /* 0x000fce0003f05270 */
[----:B------:R-:W-:Y:S06]  /*0190*/  @!P1 BRA `(.L_x_1) ;  /* 0x0000000000c49947 */ /* 0x000fec0003800000 */
[----:B------:R-:W0:Y:S01]  /*01a0*/  LDC.64 R8, c[0x0][0x380] ;  /* 0x0000e000ff087b82 */ /* 0x000e220000000a00 */
[----:B------:R-:W-:Y:S01]  /*01b0*/  LOP3.LUT R7, R5, 0x7ffffff8, RZ, 0xc0, !PT ;  /* 0x7ffffff805077812 */ /* 0x000fe200078ec0ff */
[----:B------:R-:W-:Y:S01]  /*01c0*/  IMAD.MOV.U32 R27, RZ, RZ, R3 ;  /* 0x000000ffff1b7224 */ /* 0x000fe200078e0003 */
[----:B------:R-:W-:-:S03]  /*01d0*/  CS2R R18, SRZ ;  /* 0x0000000000127805 */ /* 0x000fc6000001ff00 */
[----:B------:R-:W-:Y:S02]  /*01e0*/  IMAD.MOV R26, RZ, RZ, -R7 ;  /* 0x000000ffff1a7224 */ /* 0x000fe400078e0a07 */
[----:B0-----:R-:W-:-:S03]  /*01f0*/  IMAD.WIDE.U32 R8, R6, 0x8, R8 ;  /* 0x0000000806087825 */ /* 0x001fc600078e0008 */
[----:B------:R-:W-:-:S04]  /*0200*/  IADD3 R10, P1, PT, R8, 0x20, RZ ;  /* 0x00000020080a7810 */ /* 0x000fc80007f3e0ff */
[----:B------:R-:W-:-:S09]  /*0210*/  IADD3.X R11, PT, PT, RZ, R9, RZ, P1, !PT ;  /* 0x00000009ff0b7210 */ /* 0x000fd20000ffe4ff */
.L_x_2:
[----:B------:R-:W0:Y:S01]  /*0220*/  LDC.64 R22, c[0x0][0x388] ;  /* 0x0000e200ff167b82 */ /* 0x000e220000000a00 */
[----:B------:R-:W-:Y:S01]  /*0230*/  MOV R8, R10 ;  /* 0x0000000a00087202 */ /* 0x000fe20000000f00 */
[----:B------:R-:W-:-:S05]  /*0240*/  IMAD.MOV.U32 R9, RZ, RZ, R11 ;  /* 0x000000ffff097224 */ /* 0x000fca00078e000b */
[----:B------:R-:W2:Y:S04]  /*0250*/  LDG.E.64 R14, desc[UR4][R8.64+-0x20] ;  /* 0xffffe004080e7981 */ /* 0x000ea8000c1e1b00 */
[----:B------:R-:W3:Y:S01]  /*0260*/  LDG.E.64 R10, desc[UR4][R8.64+-0x18] ;  /* 0xffffe804080a7981 */ /* 0x000ee2000c1e1b00 */
[----:B0-----:R-:W-:-:S05]  /*0270*/  IMAD.WIDE R22, R27, 0x8, R22 ;  /* 0x000000081b167825 */ /* 0x001fca00078e0216 */
[----:B------:R-:W2:Y:S01]  /*0280*/  LDG.E.64 R12, desc[UR4][R22.64] ;  /* 0x00000004160c7981 */ /* 0x000ea2000c1e1b00 */
[----:B------:R-:W-:-:S05]  /*0290*/  IMAD.WIDE R28, R0, 0x8, R22 ;  /* 0x00000008001c7825 */ /* 0x000fca00078e0216 */
[----:B------:R-:W3:Y:S01]  /*02a0*/  LDG.E.64 R16, desc[UR4][R28.64] ;  /* 0x000000041c107981 */ /* 0x000ee2000c1e1b00 */
[C---:B------:R-:W-:Y:S01]  /*02b0*/  IMAD.WIDE R24, R0.reuse, 0x8, R28 ;  /* 0x0000000800187825 */ /* 0x040fe200078e021c */
[----:B--2---:R-:W-:Y:S02]  /*02c0*/  DFMA R18, R14, R12, R18 ;  /* 0x0000000c0e12722b */ /* 0x004fe40000000012 */
[----:B------:R-:W2:Y:S04]  /*02d0*/  LDG.E.64 R14, desc[UR4][R8.64+-0x10] ;  /* 0xfffff004080e7981 */ /* 0x000ea8000c1e1b00 */
[----:B------:R-:W2:Y:S01]  /*02e0*/  LDG.E.64 R12, desc[UR4][R24.64] ;  /* 0x00000004180c7981 */ /* 0x000ea2000c1e1b00 */
[----:B------:R-:W-:Y:S01]  /*02f0*/  IMAD.WIDE R20, R0, 0x8, R24 ;  /* 0x0000000800147825 */ /* 0x000fe200078e0218 */
[----:B---3--:R-:W-:-:S02]  /*0300*/  DFMA R16, R10, R16, R18 ;  /* 0x000000100a10722b */ /* 0x008fc40000000012 */
[----:B------:R-:W3:Y:S04]  /*0310*/  LDG.E.64 R10, desc[UR4][R8.64+-0x8] ;  /* 0xfffff804080a7981 */ /* 0x000ee8000c1e1b00 */
        /* <DEDUP_REMOVED lines=9> */
[----:B------:R-:W-:-:S03]  /*03b0*/  IMAD.WIDE R24, R0, 0x8, R28 ;  /* 0x0000000800187825 */ /* 0x000fc600078e021c */
[----:B------:R-:W4:Y:S01]  /*03c0*/  LDG.E.64 R22, desc[UR4][R8.64+0x18] ;  /* 0x0000180408167981 */ /* 0x000f22000c1e1b00 */
[----:B------:R-:W-:-:S06]  /*03d0*/  IMAD.WIDE R20, R0, 0x8, R24 ;  /* 0x0000000800147825 */ /* 0x000fcc00078e0218 */
[----:B------:R-:W4:Y:S01]  /*03e0*/  LDG.E.64 R20, desc[UR4][R20.64] ;  /* 0x0000000414147981 */ /* 0x000f22000c1e1b00 */
[----:B--2---:R-:W-:-:S03]  /*03f0*/  DFMA R14, R16, R14, R18 ;  /* 0x0000000e100e722b */ /* 0x004fc60000000012 */
[----:B------:R-:W2:Y:S04]  /*0400*/  LDG.E.64 R16, desc[UR4][R8.64+0x10] ;  /* 0x0000100408107981 */ /* 0x000ea8000c1e1b00 */
[----:B------:R-:W2:Y:S01]  /*0410*/  LDG.E.64 R18, desc[UR4][R24.64] ;  /* 0x0000000418127981 */ /* 0x000ea2000c1e1b00 */
[----:B------:R-:W-:Y:S01]  /*0420*/  IADD3 R26, PT, PT, R26, 0x8, RZ ;  /* 0x000000081a1a7810 */ /* 0x000fe20007ffe0ff */
[----:B---3--:R-:W-:-:S03]  /*0430*/  DFMA R10, R10, R12, R14 ;  /* 0x0000000c0a0a722b */ /* 0x008fc6000000000e */
[----:B------:R-:W-:Y:S02]  /*0440*/  ISETP.NE.AND P1, PT, R26, RZ, PT ;  /* 0x000000ff1a00720c */ /* 0x000fe40003f25270 */
[----:B------:R-:W-:-:S03]  /*0450*/  LEA R27, R0, R27, 0x3 ;  /* 0x0000001b001b7211 */ /* 0x000fc600078e18ff */
[----:B--2---:R-:W-:Y:S01]  /*0460*/  DFMA R18, R16, R18, R10 ;  /* 0x000000121012722b */ /* 0x004fe2000000000a */
[----:B------:R-:W-:-:S07]  /*0470*/  IADD3 R10, P2, PT, R8, 0x40, RZ ;  /* 0x00000040080a7810 */ /* 0x000fce0007f5e0ff */
[----:B----4-:R-:W-:Y:S01]  /*0480*/  DFMA R18, R22, R20, R18 ;  /* 0x000000141612722b */ /* 0x010fe20000000012 */
[----:B------:R-:W-:Y:S01]  /*0490*/  IMAD.X R11, RZ, RZ, R9, P2 ;  /* 0x000000ffff0b7224 */ /* 0x000fe200010e0609 */
[----:B------:R-:W-:Y:S09]  /*04a0*/  @P1 BRA `(.L_x_2) ;  /* 0xfffffffc005c1947 */ /* 0x000ff2000383ffff */
.L_x_1:
[----:B------:R-:W-:Y:S05]  /*04b0*/  @!P0 BRA `(.L_x_0) ;  /* 0x0000000000fc8947 */ /* 0x000fea0003800000 */
[----:B------:R-:W-:Y:S02]  /*04c0*/  ISETP.GE.U32.AND P1, PT, R4, 0x4, PT ;  /* 0x000000040400780c */ /* 0x000fe40003f26070 */
[----:B------:R-:W-:-:S04]  /*04d0*/  LOP3.LUT R26, R5, 0x3, RZ, 0xc0, !PT ;  /* 0x00000003051a7812 */ /* 0x000fc800078ec0ff */
[----:B------:R-:W-:-:S07]  /*04e0*/  ISETP.NE.AND P0, PT, R26, RZ, PT ;  /* 0x000000ff1a00720c */ /* 0x000fce0003f05270 */
[----:B------:R-:W-:Y:S06]  /*04f0*/  @!P1 BRA `(.L_x_3) ;  /* 0x00000000006c9947 */ /* 0x000fec0003800000 */
[----:B------:R-:W0:Y:S01]  /*0500*/  LDC.64 R24, c[0x0][0x380] ;  /* 0x0000e000ff187b82 */ /* 0x000e220000000a00 */
[----:B------:R-:W1:Y:S01]  /*0510*/  LDCU.64 UR6, c[0x0][0x380] ;  /* 0x00007000ff0677ac */ /* 0x000e620008000a00 */
[C---:B------:R-:W-:Y:S01]  /*0520*/  IMAD.IADD R9, R6.reuse, 0x1, R7 ;  /* 0x0000000106097824 */ /* 0x040fe200078e0207 */
[----:B------:R-:W-:Y:S01]  /*0530*/  IADD3 R4, P1, PT, R6, R7, RZ ;  /* 0x0000000706047210 */ /* 0x000fe20007f3e0ff */
[----:B------:R-:W-:-:S04]  /*0540*/  IMAD R13, R7, R0, R3 ;  /* 0x00000000070d7224 */ /* 0x000fc800078e0203 */
[----:B------:R-:W2:Y:S01]  /*0550*/  LDC.64 R10, c[0x0][0x388] ;  /* 0x0000e200ff0a7b82 */ /* 0x000ea20000000a00 */
[----:B0-----:R-:W-:-:S06]  /*0560*/  IMAD.WIDE.U32 R24, R9, 0x8, R24 ;  /* 0x0000000809187825 */ /* 0x001fcc00078e0018 */
[----:B------:R-:W3:Y:S01]  /*0570*/  LDG.E.64 R24, desc[UR4][R24.64] ;  /* 0x0000000418187981 */ /* 0x000ee2000c1e1b00 */
[----:B--2---:R-:W-:Y:S01]  /*0580*/  IMAD.WIDE R10, R13, 0x8, R10 ;  /* 0x000000080d0a7825 */ /* 0x004fe200078e020a */
[----:B------:R-:W-:Y:S02]  /*0590*/  IADD3.X R13, PT, PT, RZ, RZ, RZ, P1, !PT ;  /* 0x000000ffff0d7210 */ /* 0x000fe40000ffe4ff */
[----:B-1----:R-:W-:Y:S02]  /*05a0*/  LEA R28, P1, R4, UR6, 0x3 ;  /* 0x00000006041c7c11 */ /* 0x002fe4000f8218ff */
[----:B------:R-:W3:Y:S01]  /*05b0*/  LDG.E.64 R8, desc[UR4][R10.64] ;  /* 0x000000040a087981 */ /* 0x000ee2000c1e1b00 */
[----:B------:R-:W-:Y:S01]  /*05c0*/  IMAD.WIDE R14, R0, 0x8, R10 ;  /* 0x00000008000e7825 */ /* 0x000fe200078e020a */
[----:B------:R-:W-:-:S05]  /*05d0*/  LEA.HI.X R29, R4, UR7, R13, 0x3, P1 ;  /* 0x00000007041d7c11 */ /* 0x000fca00088f1c0d */
[----:B------:R-:W2:Y:S01]  /*05e0*/  LDG.E.64 R12, desc[UR4][R28.64+0x8] ;  /* 0x000008041c0c7981 */ /* 0x000ea2000c1e1b00 */
[----:B------:R-:W-:-:S03]  /*05f0*/  IMAD.WIDE R20, R0, 0x8, R14 ;  /* 0x0000000800147825 */ /* 0x000fc600078e020e */
[----:B------:R-:W2:Y:S04]  /*0600*/  LDG.E.64 R10, desc[UR4][R14.64] ;  /* 0x000000040e0a7981 */ /* 0x000ea8000c1e1b00 */
[----:B------:R-:W4:Y:S01]  /*0610*/  LDG.E.64 R16, desc[UR4][R20.64] ;  /* 0x0000000414107981 */ /* 0x000f22000c1e1b00 */
[----:B------:R-:W-:-:S03]  /*0620*/  IMAD.WIDE R22, R0, 0x8, R20 ;  /* 0x0000000800167825 */ /* 0x000fc600078e0214 */
[----:B------:R-:W4:Y:S04]  /*0630*/  LDG.E.64 R14, desc[UR4][R28.64+0x10] ;  /* 0x000010041c0e7981 */ /* 0x000f28000c1e1b00 */
[----:B------:R-:W5:Y:S04]  /*0640*/  LDG.E.64 R20, desc[UR4][R28.64+0x18] ;  /* 0x000018041c147981 */ /* 0x000f68000c1e1b00 */
[----:B------:R-:W5:Y:S01]  /*0650*/  LDG.E.64 R22, desc[UR4][R22.64] ;  /* 0x0000000416167981 */ /* 0x000f62000c1e1b00 */
[----:B------:R-:W-:Y:S01]  /*0660*/  VIADD R7, R7, 0x4 ;  /* 0x0000000407077836 */ /* 0x000fe20000000000 */
[----:B---3--:R-:W-:-:S08]  /*0670*/  DFMA R8, R24, R8, R18 ;  /* 0x000000081808722b */ /* 0x008fd00000000012 */
[----:B--2---:R-:W-:-:S08]  /*0680*/  DFMA R8, R12, R10, R8 ;  /* 0x0000000a0c08722b */ /* 0x004fd00000000008 */
[----:B----4-:R-:W-:-:S08]  /*0690*/  DFMA R8, R14, R16, R8 ;  /* 0x000000100e08722b */ /* 0x010fd00000000008 */
[----:B-----5:R-:W-:-:S11]  /*06a0*/  DFMA R18, R20, R22, R8 ;  /* 0x000000161412722b */ /* 0x020fd60000000008 */
.L_x_3:
[----:B------:R-:W-:Y:S05]  /*06b0*/  @!P0 BRA `(.L_x_0) ;  /* 0x00000000007c8947 */ /* 0x000fea0003800000 */
[----:B------:R-:W-:Y:S01]  /*06c0*/  ISETP.NE.AND P1, PT, R26, 0x1, PT ;  /* 0x000000011a00780c */ /* 0x000fe20003f25270 */
[----:B------:R-:W0:Y:S01]  /*06d0*/  LDC.64 R10, c[0x0][0x380] ;  /* 0x0000e000ff0a7b82 */ /* 0x000e220000000a00 */
[----:B------:R-:W-:-:S04]  /*06e0*/  LOP3.LUT R14, R5, 0x1, RZ, 0xc0, !PT ;  /* 0x00000001050e7812 */ /* 0x000fc800078ec0ff */
[----:B------:R-:W-:-:S03]  /*06f0*/  ISETP.NE.U32.AND P0, PT, R14, 0x1, PT ;  /* 0x000000010e00780c */ /* 0x000fc60003f05070 */
[----:B------:R-:W1:Y:S04]  /*0700*/  LDC.64 R20, c[0x0][0x388] ;  /* 0x0000e200ff147b82 */ /* 0x000e680000000a00 */
[CC--:B------:R-:W-:Y:S01]  /*0710*/  @P1 IADD3 R15, PT, PT, R6.reuse, R7.reuse, RZ ;  /* 0x00000007060f1210 */ /* 0x0c0fe20007ffe0ff */
[C---:B------:R-:W-:Y:S01]  /*0720*/  @P1 IMAD R17, R7.reuse, R0, R3 ;  /* 0x0000000007111224 */ /* 0x040fe200078e0203 */
[----:B------:R-:W-:Y:S01]  /*0730*/  @P1 IADD3 R16, P2, PT, R6, R7, RZ ;  /* 0x0000000706101210 */ /* 0x000fe20007f5e0ff */
[----:B------:R-:W-:Y:S01]  /*0740*/  @P1 VIADD R7, R7, 0x2 ;  /* 0x0000000207071836 */ /* 0x000fe20000000000 */
[----:B------:R-:W2:Y:S08]  /*0750*/  @P1 LDC.64 R8, c[0x0][0x380] ;  /* 0x0000e000ff081b82 */ /* 0x000eb00000000a00 */
[----:B------:R-:W3:Y:S01]  /*0760*/  LDC.64 R12, c[0x0][0x380] ;  /* 0x0000e000ff0c7b82 */ /* 0x000ee20000000a00 */
[----:B0-----:R-:W-:-:S06]  /*0770*/  @P1 IMAD.WIDE.U32 R14, R15, 0x8, R10 ;  /* 0x000000080f0e1825 */ /* 0x001fcc00078e000a */
[----:B------:R-:W4:Y:S01]  /*0780*/  @P1 LDG.E.64 R14, desc[UR4][R14.64] ;  /* 0x000000040e0e1981 */ /* 0x000f22000c1e1b00 */
[----:B------:R-:W0:Y:S01]  /*0790*/  LDC.64 R4, c[0x0][0x388] ;  /* 0x0000e200ff047b82 */ /* 0x000e220000000a00 */
[----:B-1----:R-:W-:Y:S01]  /*07a0*/  @P1 IMAD.WIDE R20, R17, 0x8, R20 ;  /* 0x0000000811141825 */ /* 0x002fe200078e0214 */
[----:B------:R-:W-:-:S04]  /*07b0*/  @P1 IADD3.X R17, PT, PT, RZ, RZ, RZ, P2, !PT ;  /* 0x000000ffff111210 */ /* 0x000fc800017fe4ff */
[----:B------:R-:W4:Y:S01]  /*07c0*/  @P1 LDG.E.64 R10, desc[UR4][R20.64] ;  /* 0x00000004140a1981 */ /* 0x000f22000c1e1b00 */
[----:B--2---:R-:W-:Y:S01]  /*07d0*/  @P1 LEA R8, P2, R16, R8, 0x3 ;  /* 0x0000000810081211 */ /* 0x004fe200078418ff */
[----:B------:R-:W-:-:S03]  /*07e0*/  @P1 IMAD.WIDE R22, R0, 0x8, R20 ;  /* 0x0000000800161825 */ /* 0x000fc600078e0214 */
[----:B------:R-:W-:Y:S01]  /*07f0*/  @P1 LEA.HI.X R9, R16, R9, R17, 0x3, P2 ;  /* 0x0000000910091211 */ /* 0x000fe200010f1c11 */
[----:B------:R-:W-:Y:S01]  /*0800*/  @!P0 IMAD R25, R7, R0, R3 ;  /* 0x0000000007198224 */ /* 0x000fe200078e0203 */
[----:B------:R-:W-:Y:S02]  /*0810*/  @!P0 IADD3 R17, PT, PT, R6, R7, RZ ;  /* 0x0000000706118210 */ /* 0x000fe40007ffe0ff */
[----:B------:R-:W2:Y:S04]  /*0820*/  @P1 LDG.E.64 R6, desc[UR4][R22.64] ;  /* 0x0000000416061981 */ /* 0x000ea8000c1e1b00 */
[----:B------:R-:W2:Y:S01]  /*0830*/  @P1 LDG.E.64 R8, desc[UR4][R8.64+0x8] ;  /* 0x0000080408081981 */ /* 0x000ea2000c1e1b00 */
[----:B---3--:R-:W-:-:S04]  /*0840*/  @!P0 IMAD.WIDE.U32 R12, R17, 0x8, R12 ;  /* 0x00000008110c8825 */ /* 0x008fc800078e000c */
[----:B0-----:R-:W-:Y:S02]  /*0850*/  @!P0 IMAD.WIDE R4, R25, 0x8, R4 ;  /* 0x0000000819048825 */ /* 0x001fe400078e0204 */
[----:B------:R-:W3:Y:S04]  /*0860*/  @!P0 LDG.E.64 R12, desc[UR4][R12.64] ;  /* 0x000000040c0c8981 */ /* 0x000ee8000c1e1b00 */
[----:B------:R-:W3:Y:S01]  /*0870*/  @!P0 LDG.E.64 R4, desc[UR4][R4.64] ;  /* 0x0000000404048981 */ /* 0x000ee2000c1e1b00 */
[----:B----4-:R-:W-:-:S08]  /*0880*/  @P1 DFMA R10, R14, R10, R18 ;  /* 0x0000000a0e0a122b */ /* 0x010fd00000000012 */
[----:B--2---:R-:W-:-:S08]  /*0890*/  @P1 DFMA R18, R8, R6, R10 ;  /* 0x000000060812122b */ /* 0x004fd0000000000a */
[----:B---3--:R-:W-:-:S11]  /*08a0*/  @!P0 DFMA R18, R12, R4, R18 ;  /* 0x000000040c12822b */ /* 0x008fd60000000012 */
.L_x_0:
[----:B------:R-:W0:Y:S01]  /*08b0*/  LDC.64 R4, c[0x0][0x390] ;  /* 0x0000e400ff047b82 */ /* 0x000e220000000a00 */
[----:B------:R-:W-:-:S04]  /*08c0*/  IMAD R3, R2, R0, R3 ;  /* 0x0000000002037224 */ /* 0x000fc800078e0203 */
[----:B0-----:R-:W-:-:S05]  /*08d0*/  IMAD.WIDE R2, R3, 0x8, R4 ;  /* 0x0000000803027825 */ /* 0x001fca00078e0204 */
[----:B------:R-:W-:Y:S01]  /*08e0*/  STG.E.64 desc[UR4][R2.64], R18 ;  /* 0x0000001202007986 */ /* 0x000fe2000c101b04 */
[----:B------:R-:W-:Y:S05]  /*08f0*/  EXIT ;  /* 0x000000000000794d */ /* 0x000fea0003800000 */
.L_x_4:
[----:B------:R-:W-:-:S00]  /*0900*/  BRA `(.L_x_4) ;  /* 0xfffffffc00fc7947 */ /* 0x000fc0000383ffff */
[----:B------:R-:W-:-:S00]  /*0910*/  NOP ;  /* 0x0000000000007918 */ /* 0x000fc00000000000 */
        /* <DEDUP_REMOVED lines=14> */
.L_x_34:


//--------------------- .text._Z16transpuesta_cudaiiPdS_ --------------------------
	.section	.text._Z16transpuesta_cudaiiPdS_,"ax",@progbits
	.align	128
        .global         _Z16transpuesta_cudaiiPdS_
        .type           _Z16transpuesta_cudaiiPdS_,@function
        .size           _Z16transpuesta_cudaiiPdS_,(.L_x_35 - _Z16transpuesta_cudaiiPdS_)
        .other          _Z16transpuesta_cudaiiPdS_,@"STO_CUDA_ENTRY STV_DEFAULT"
_Z16transpuesta_cudaiiPdS_:
.text._Z16transpuesta_cudaiiPdS_:
[----:B------:R-:W-:Y:S01]  /*0000*/  LDC R1, c[0x0][0x37c] ;  /* 0x0000df00ff017b82 */ /* 0x000fe20000000800 */
[----:B------:R-:W0:Y:S07]  /*0010*/  S2R R2, SR_TID.X ;  /* 0x0000000000027919 */ /* 0x000e2e0000002100 */
[----:B------:R-:W1:Y:S01]  /*0020*/  LDC R0, c[0x0][0x364] ;  /* 0x0000d900ff007b82 */ /* 0x000e620000000800 */
[----:B------:R-:W2:Y:S01]  /*0030*/  LDCU.64 UR6, c[0x0][0x380] ;  /* 0x00007000ff0677ac */ /* 0x000ea20008000a00 */
[----:B------:R-:W1:Y:S06]  /*0040*/  S2R R3, SR_TID.Y ;  /* 0x0000000000037919 */ /* 0x000e6c0000002200 */
[----:B------:R-:W0:Y:S08]  /*0050*/  S2UR UR5, SR_CTAID.X ;  /* 0x00000000000579c3 */ /* 0x000e300000002500 */
[----:B------:R-:W0:Y:S08]  /*0060*/  LDC R7, c[0x0][0x360] ;  /* 0x0000d800ff077b82 */ /* 0x000e300000000800 */
[----:B------:R-:W1:Y:S01]  /*0070*/  S2UR UR4, SR_CTAID.Y ;  /* 0x00000000000479c3 */ /* 0x000e620000002600 */
[----:B0-----:R-:W-:-:S05]  /*0080*/  IMAD R7, R7, UR5, R2 ;  /* 0x0000000507077c24 */ /* 0x001fca000f8e0202 */
[----:B--2---:R-:W-:Y:S01]  /*0090*/  ISETP.GE.AND P0, PT, R7, UR7, PT ;  /* 0x0000000707007c0c */ /* 0x004fe2000bf06270 */
[----:B-1----:R-:W-:-:S05]  /*00a0*/  IMAD R0, R0, UR4, R3 ;  /* 0x0000000400007c24 */ /* 0x002fca000f8e0203 */
[----:B------:R-:W-:-:S13]  /*00b0*/  ISETP.GE.OR P0, PT, R0, UR6, P0 ;  /* 0x0000000600007c0c */ /* 0x000fda0008706670 */
[----:B------:R-:W-:Y:S05]  /*00c0*/  @P0 EXIT ;  /* 0x000000000000094d */ /* 0x000fea0003800000 */
[----:B------:R-:W0:Y:S01]  /*00d0*/  LDC.64 R2, c[0x0][0x388] ;  /* 0x0000e200ff027b82 */ /* 0x000e220000000a00 */
[----:B------:R-:W1:Y:S01]  /*00e0*/  LDCU.64 UR4, c[0x0][0x358] ;  /* 0x00006b00ff0477ac */ /* 0x000e620008000a00 */
[----:B------:R-:W-:-:S04]  /*00f0*/  IMAD R5, R0, UR7, R7 ;  /* 0x0000000700057c24 */ /* 0x000fc8000f8e0207 */
[----:B0-----:R-:W-:Y:S02]  /*0100*/  IMAD.WIDE R2, R5, 0x8, R2 ;  /* 0x0000000805027825 */ /* 0x001fe400078e0202 */
[----:B------:R-:W0:Y:S04]  /*0110*/  LDC.64 R4, c[0x0][0x390] ;  /* 0x0000e400ff047b82 */ /* 0x000e280000000a00 */
[----:B-1----:R-:W2:Y:S01]  /*0120*/  LDG.E.64 R2, desc[UR4][R2.64] ;  /* 0x0000000402027981 */ /* 0x002ea2000c1e1b00 */
[----:B------:R-:W-:-:S04]  /*0130*/  IMAD R7, R7, UR6, R0 ;  /* 0x0000000607077c24 */ /* 0x000fc8000f8e0200 */
[----:B0-----:R-:W-:-:S05]  /*0140*/  IMAD.WIDE R4, R7, 0x8, R4 ;  /* 0x0000000807047825 */ /* 0x001fca00078e0204 */
[----:B--2---:R-:W-:Y:S01]  /*0150*/  STG.E.64 desc[UR4][R4.64], R2 ;  /* 0x0000000204007986 */ /* 0x004fe2000c101b04 */
[----:B------:R-:W-:Y:S05]  /*0160*/  EXIT ;  /* 0x000000000000794d */ /* 0x000fea0003800000 */
.L_x_5:
        /* <DEDUP_REMOVED lines=9> */
.L_x_35:


//--------------------- .text._Z14eliminar_filasPdiiiiS_ --------------------------
	.section	.text._Z14eliminar_filasPdiiiiS_,"ax",@progbits
	.align	128
        .global         _Z14eliminar_filasPdiiiiS_
        .type           _Z14eliminar_filasPdiiiiS_,@function
        .size           _Z14eliminar_filasPdiiiiS_,(.L_x_32 - _Z14eliminar_filasPdiiiiS_)
        .other          _Z14eliminar_filasPdiiiiS_,@"STO_CUDA_ENTRY STV_DEFAULT"
_Z14eliminar_filasPdiiiiS_:
.text._Z14eliminar_filasPdiiiiS_:
[----:B------:R-:W-:Y:S01]  /*0000*/  LDC R1, c[0x0][0x37c] ;  /* 0x0000df00ff017b82 */ /* 0x000fe20000000800 */
[----:B------:R-:W0:Y:S07]  /*0010*/  S2R R3, SR_TID.X ;  /* 0x0000000000037919 */ /* 0x000e2e0000002100 */
[----:B------:R-:W0:Y:S01]  /*0020*/  S2UR UR4, SR_CTAID.X ;  /* 0x00000000000479c3 */ /* 0x000e220000002500 */
[----:B------:R-:W1:Y:S01]  /*0030*/  LDCU UR5, c[0x0][0x390] ;  /* 0x00007200ff0577ac */ /* 0x000e620008000800 */
[----:B------:R-:W2:Y:S06]  /*0040*/  LDCU UR6, c[0x0][0x388] ;  /* 0x00007100ff0677ac */ /* 0x000eac0008000800 */
[----:B------:R-:W0:Y:S02]  /*0050*/  LDC R0, c[0x0][0x360] ;  /* 0x0000d800ff007b82 */ /* 0x000e240000000800 */
[----:B0-----:R-:W-:-:S05]  /*0060*/  IMAD R0, R0, UR4, R3 ;  /* 0x0000000400007c24 */ /* 0x001fca000f8e0203 */
[----:B-1----:R-:W-:-:S04]  /*0070*/  ISETP.NE.AND P0, PT, R0, UR5, PT ;  /* 0x0000000500007c0c */ /* 0x002fc8000bf05270 */
[----:B--2---:R-:W-:-:S13]  /*0080*/  ISETP.GE.OR P0, PT, R0, UR6, !P0 ;  /* 0x0000000600007c0c */ /* 0x004fda000c706670 */
[----:B------:R-:W-:Y:S05]  /*0090*/  @P0 EXIT ;  /* 0x000000000000094d */ /* 0x000fea0003800000 */
[----:B------:R-:W0:Y:S01]  /*00a0*/  LDC R3, c[0x0][0x394] ;  /* 0x0000e500ff037b82 */ /* 0x000e220000000800 */
[----:B------:R-:W1:Y:S01]  /*00b0*/  LDCU.64 UR8, c[0x0][0x358] ;  /* 0x00006b00ff0877ac */ /* 0x000e620008000a00 */
[----:B------:R-:W2:Y:S06]  /*00c0*/  LDCU UR4, c[0x0][0x38c] ;  /* 0x00007180ff0477ac */ /* 0x000eac0008000800 */
[----:B------:R-:W0:Y:S08]  /*00d0*/  LDC.64 R4, c[0x0][0x398] ;  /* 0x0000e600ff047b82 */ /* 0x000e300000000a00 */
[----:B------:R-:W3:Y:S01]  /*00e0*/  LDC.64 R6, c[0x0][0x380] ;  /* 0x0000e000ff067b82 */ /* 0x000ee20000000a00 */
[----:B0-----:R-:W-:-:S06]  /*00f0*/  IMAD.WIDE R4, R3, 0x8, R4 ;  /* 0x0000000803047825 */ /* 0x001fcc00078e0204 */
[----:B-1----:R-:W4:Y:S01]  /*0100*/  LDG.E.64 R4, desc[UR8][R4.64] ;  /* 0x0000000804047981 */ /* 0x002f22000c1e1b00 */
[----:B--2---:R-:W-:-:S04]  /*0110*/  IMAD R0, R0, UR4, RZ ;  /* 0x0000000400007c24 */ /* 0x004fc8000f8e02ff */
[----:B------:R-:W-:-:S04]  /*0120*/  IMAD.IADD R3, R0, 0x1, R3 ;  /* 0x0000000100037824 */ /* 0x000fc800078e0203 */
[----:B---3--:R-:W-:-:S06]  /*0130*/  IMAD.WIDE R6, R3, 0x8, R6 ;  /* 0x0000000803067825 */ /* 0x008fcc00078e0206 */
[----:B------:R-:W2:Y:S01]  /*0140*/  LDG.E.64 R6, desc[UR8][R6.64] ;  /* 0x0000000806067981 */ /* 0x000ea2000c1e1b00 */
[----:B------:R-:W-:Y:S01]  /*0150*/  IMAD.MOV.U32 R2, RZ, RZ, 0x1 ;  /* 0x00000001ff027424 */ /* 0x000fe200078e00ff */
[----:B------:R-:W-:Y:S01]  /*0160*/  BSSY.RECONVERGENT B0, `(.L_x_6) ;  /* 0x0000010000007945 */ /* 0x000fe20003800200 */
[----:B----4-:R-:W0:Y:S01]  /*0170*/  MUFU.RCP64H R3, R5 ;  /* 0x0000000500037308 */ /* 0x010e220000001800 */
[----:B--2---:R-:W-:-:S03]  /*0180*/  FSETP.GEU.AND P1, PT, |R7|, 6.5827683646048100446e-37, PT ;  /* 0x036000000700780b */ /* 0x004fc60003f2e200 */
[----:B0-----:R-:W-:-:S08]  /*0190*/  DFMA R8, -R4, R2, 1 ;  /* 0x3ff000000408742b */ /* 0x001fd00000000102 */
[----:B------:R-:W-:-:S08]  /*01a0*/  DFMA R8, R8, R8, R8 ;  /* 0x000000080808722b */ /* 0x000fd00000000008 */
[----:B------:R-:W-:-:S08]  /*01b0*/  DFMA R8, R2, R8, R2 ;  /* 0x000000080208722b */ /* 0x000fd00000000002 */
[----:B------:R-:W-:-:S08]  /*01c0*/  DFMA R2, -R4, R8, 1 ;  /* 0x3ff000000402742b */ /* 0x000fd00000000108 */
[----:B------:R-:W-:-:S08]  /*01d0*/  DFMA R2, R8, R2, R8 ;  /* 0x000000020802722b */ /* 0x000fd00000000008 */
[----:B------:R-:W-:-:S08]  /*01e0*/  DMUL R8, R6, R2 ;  /* 0x0000000206087228 */ /* 0x000fd00000000000 */
[----:B------:R-:W-:-:S08]  /*01f0*/  DFMA R10, -R4, R8, R6 ;  /* 0x00000008040a722b */ /* 0x000fd00000000106 */
[----:B------:R-:W-:-:S10]  /*0200*/  DFMA R2, R2, R10, R8 ;  /* 0x0000000a0202722b */ /* 0x000fd40000000008 */
[----:B------:R-:W-:-:S05]  /*0210*/  FFMA R8, RZ, R5, R3 ;  /* 0x00000005ff087223 */ /* 0x000fca0000000003 */
[----:B------:R-:W-:-:S13]  /*0220*/  FSETP.GT.AND P0, PT, |R8|, 1.469367938527859385e-39, PT ;  /* 0x001000000800780b */ /* 0x000fda0003f04200 */
[----:B------:R-:W-:Y:S05]  /*0230*/  @P0 BRA P1, `(.L_x_7) ;  /* 0x0000000000080947 */ /* 0x000fea0000800000 */
[----:B------:R-:W-:-:S07]  /*0240*/  MOV R10, 0x260 ;  /* 0x00000260000a7802 */ /* 0x000fce0000000f00 */
[----:B------:R-:W-:Y:S05]  /*0250*/  CALL.REL.NOINC `($__internal_0_$__cuda_sm20_div_rn_f64_full) ;  /* 0x0000000800e47944 */ /* 0x000fea0003c00000 */
.L_x_7:
[----:B------:R-:W-:Y:S05]  /*0260*/  BSYNC.RECONVERGENT B0 ;  /* 0x0000000000007941 */ /* 0x000fea0003800200 */
.L_x_6:
[----:B------:R-:W0:Y:S02]  /*0270*/  LDC R4, c[0x0][0x38c] ;  /* 0x0000e300ff047b82 */ /* 0x000e240000000800 */
[----:B0-----:R-:W-:-:S13]  /*0280*/  ISETP.GE.AND P0, PT, R4, 0x1, PT ;  /* 0x000000010400780c */ /* 0x001fda0003f06270 */
[----:B------:R-:W-:Y:S05]  /*0290*/  @!P0 EXIT ;  /* 0x000000000000894d */ /* 0x000fea0003800000 */
[C---:B------:R-:W-:Y:S01]  /*02a0*/  ISETP.GE.U32.AND P0, PT, R4.reuse, 0x10, PT ;  /* 0x000000100400780c */ /* 0x040fe20003f06070 */
[----:B------:R-:W-:Y:S01]  /*02b0*/  IMAD.MOV.U32 R5, RZ, RZ, RZ ;  /* 0x000000ffff057224 */ /* 0x000fe200078e00ff */
[----:B------:R-:W-:-:S04]  /*02c0*/  LOP3.LUT R20, R4, 0xf, RZ, 0xc0, !PT ;  /* 0x0000000f04147812 */ /* 0x000fc800078ec0ff */
[----:B------:R-:W-:-:S07]  /*02d0*/  ISETP.NE.AND P1, PT, R20, RZ, PT ;  /* 0x000000ff1400720c */ /* 0x000fce0003f25270 */
[----:B------:R-:W-:Y:S06]  /*02e0*/  @!P0 BRA `(.L_x_8) ;  /* 0x0000000400588947 */ /* 0x000fec0003800000 */
[----:B------:R-:W0:Y:S01]  /*02f0*/  LDCU.64 UR6, c[0x0][0x398] ;  /* 0x00007300ff0677ac */ /* 0x000e220008000a00 */
[----:B------:R-:W-:Y:S01]  /*0300*/  LOP3.LUT R5, R4, 0x7ffffff0, RZ, 0xc0, !PT ;  /* 0x7ffffff004057812 */ /* 0x000fe200078ec0ff */
[----:B------:R-:W-:Y:S01]  /*0310*/  IMAD.MOV.U32 R10, RZ, RZ, R0 ;  /* 0x000000ffff0a7224 */ /* 0x000fe200078e0000 */
[----:B------:R-:W1:Y:S03]  /*0320*/  LDCU.64 UR4, c[0x0][0x380] ;  /* 0x00007000ff0477ac */ /* 0x000e660008000a00 */
[----:B------:R-:W-:Y:S01]  /*0330*/  IMAD.MOV R11, RZ, RZ, -R5 ;  /* 0x000000ffff0b7224 */ /* 0x000fe200078e0a05 */
[----:B0-----:R-:W-:-:S04]  /*0340*/  UIADD3 UR6, UP0, UPT, UR6, 0x40, URZ ;  /* 0x0000004006067890 */ /* 0x001fc8000ff1e0ff */
[----:B------:R-:W-:Y:S02]  /*0350*/  UIADD3.X UR7, UPT, UPT, URZ, UR7, URZ, UP0, !UPT ;  /* 0x00000007ff077290 */ /* 0x000fe400087fe4ff */
[----:B-1----:R-:W-:Y:S01]  /*0360*/  UIADD3 UR4, UP1, UPT, UR4, 0x40, URZ ;  /* 0x0000004004047890 */ /* 0x002fe2000ff3e0ff */
[----:B------:R-:W-:-:S03]  /*0370*/  IMAD.U32 R12, RZ, RZ, UR6 ;  /* 0x00000006ff0c7e24 */ /* 0x000fc6000f8e00ff */
[----:B------:R-:W-:Y:S01]  /*0380*/  IMAD.U32 R13, RZ, RZ, UR7 ;  /* 0x00000007ff0d7e24 */ /* 0x000fe2000f8e00ff */
[----:B------:R-:W-:-:S12]  /*0390*/  UIADD3.X UR5, UPT, UPT, URZ, UR5, URZ, UP1, !UPT ;  /* 0x00000005ff057290 */ /* 0x000fd80008ffe4ff */
.L_x_9:
[----:B-1----:R-:W-:Y:S02]  /*03a0*/  IMAD.U32 R8, RZ, RZ, UR4 ;  /* 0x00000004ff087e24 */ /* 0x002fe4000f8e00ff */
[----:B------:R-:W-:Y:S02]  /*03b0*/  IMAD.U32 R9, RZ, RZ, UR5 ;  /* 0x00000005ff097e24 */ /* 0x000fe4000f8e00ff */
[----:B------:R-:W-:Y:S02]  /*03c0*/  IMAD.MOV.U32 R6, RZ, RZ, R12 ;  /* 0x000000ffff067224 */ /* 0x000fe400078e000c */
[----:B------:R-:W-:-:S04]  /*03d0*/  IMAD.WIDE R8, R10, 0x8, R8 ;  /* 0x000000080a087825 */ /* 0x000fc800078e0208 */
[----:B------:R-:W-:Y:S01]  /*03e0*/  IMAD.MOV.U32 R7, RZ, RZ, R13 ;  /* 0x000000ffff077224 */ /* 0x000fe200078e000d */
[----:B------:R-:W2:Y:S04]  /*03f0*/  LDG.E.64 R14, desc[UR8][R8.64+-0x40] ;  /* 0xffffc008080e7981 */ /* 0x000ea8000c1e1b00 */
[----:B------:R-:W2:Y:S04]  /*0400*/  LDG.E.64 R12, desc[UR8][R6.64+-0x40] ;  /* 0xffffc008060c7981 */ /* 0x000ea8000c1e1b00 */
[----:B------:R-:W3:Y:S04]  /*0410*/  LDG.E.64 R16, desc[UR8][R8.64+-0x38] ;  /* 0xffffc80808107981 */ /* 0x000ee8000c1e1b00 */
[----:B------:R-:W4:Y:S04]  /*0420*/  LDG.E.64 R18, desc[UR8][R8.64+-0x30] ;  /* 0xffffd00808127981 */ /* 0x000f28000c1e1b00 */
[----:B------:R-:W5:Y:S01]  /*0430*/  LDG.E.64 R22, desc[UR8][R8.64+-0x28] ;  /* 0xffffd80808167981 */ /* 0x000f62000c1e1b00 */
[----:B--2---:R-:W-:-:S07]  /*0440*/  DFMA R12, R12, -R2, R14 ;  /* 0x800000020c0c722b */ /* 0x004fce000000000e */
[----:B------:R0:W-:Y:S04]  /*0450*/  STG.E.64 desc[UR8][R8.64+-0x40], R12 ;  /* 0xffffc00c08007986 */ /* 0x0001e8000c101b08 */
[----:B------:R-:W3:Y:S02]  /*0460*/  LDG.E.64 R14, desc[UR8][R6.64+-0x38] ;  /* 0xffffc808060e7981 */ /* 0x000ee4000c1e1b00 */
[----:B---3--:R-:W-:-:S07]  /*0470*/  DFMA R14, R14, -R2, R16 ;  /* 0x800000020e0e722b */ /* 0x008fce0000000010 */
[----:B------:R1:W-:Y:S04]  /*0480*/  STG.E.64 desc[UR8][R8.64+-0x38], R14 ;  /* 0xffffc80e08007986 */ /* 0x0003e8000c101b08 */
[----:B------:R-:W4:Y:S02]  /*0490*/  LDG.E.64 R16, desc[UR8][R6.64+-0x30] ;  /* 0xffffd00806107981 */ /* 0x000f24000c1e1b00 */
[----:B----4-:R-:W-:-:S07]  /*04a0*/  DFMA R16, R16, -R2, R18 ;  /* 0x800000021010722b */ /* 0x010fce0000000012 */
[----:B------:R2:W-:Y:S04]  /*04b0*/  STG.E.64 desc[UR8][R8.64+-0x30], R16 ;  /* 0xffffd01008007986 */ /* 0x0005e8000c101b08 */
[----:B------:R-:W5:Y:S02]  /*04c0*/  LDG.E.64 R18, desc[UR8][R6.64+-0x28] ;  /* 0xffffd80806127981 */ /* 0x000f64000c1e1b00 */
[-C--:B-----5:R-:W-:Y:S02]  /*04d0*/  DFMA R18, R18, -R2.reuse, R22 ;  /* 0x800000021212722b */ /* 0x0a0fe40000000016 */
[----:B------:R-:W3:Y:S05]  /*04e0*/  LDG.E.64 R22, desc[UR8][R8.64+-0x20] ;  /* 0xffffe00808167981 */ /* 0x000eea000c1e1b00 */
[----:B------:R4:W-:Y:S04]  /*04f0*/  STG.E.64 desc[UR8][R8.64+-0x28], R18 ;  /* 0xffffd81208007986 */ /* 0x0009e8000c101b08 */
[----:B0-----:R-:W3:Y:S02]  /*0500*/  LDG.E.64 R12, desc[UR8][R6.64+-0x20] ;  /* 0xffffe008060c7981 */ /* 0x001ee4000c1e1b00 */
[----:B---3--:R-:W-:-:S02]  /*0510*/  DFMA R12, R12, -R2, R22 ;  /* 0x800000020c0c722b */ /* 0x008fc40000000016 */
[----:B------:R-:W3:Y:S05]  /*0520*/  LDG.E.64 R22, desc[UR8][R8.64+-0x18] ;  /* 0xffffe80808167981 */ /* 0x000eea000c1e1b00 */
[----:B------:R0:W-:Y:S04]  /*0530*/  STG.E.64 desc[UR8][R8.64+-0x20], R12 ;  /* 0xffffe00c08007986 */ /* 0x0001e8000c101b08 */
[----:B-1----:R-:W3:Y:S02]  /*0540*/  LDG.E.64 R14, desc[UR8][R6.64+-0x18] ;  /* 0xffffe808060e7981 */ /* 0x002ee4000c1e1b00 */
[----:B---3--:R-:W-:-:S02]  /*0550*/  DFMA R14, R14, -R2, R22 ;  /* 0x800000020e0e722b */ /* 0x008fc40000000016 */
[----:B------:R-:W3:Y:S05]  /*0560*/  LDG.E.64 R22, desc[UR8][R8.64+-0x10] ;  /* 0xfffff00808167981 */ /* 0x000eea000c1e1b00 */
[----:B------:R1:W-:Y:S04]  /*0570*/  STG.E.64 desc[UR8][R8.64+-0x18], R14 ;  /* 0xffffe80e08007986 */ /* 0x0003e8000c101b08 */
[----:B--2---:R-:W3:Y:S02]  /*0580*/  LDG.E.64 R16, desc[UR8][R6.64+-0x10] ;  /* 0xfffff00806107981 */ /* 0x004ee4000c1e1b00 */
[----:B---3--:R-:W-:-:S02]  /*0590*/  DFMA R16, R16, -R2, R22 ;  /* 0x800000021010722b */ /* 0x008fc40000000016 */
[----:B------:R-:W2:Y:S05]  /*05a0*/  LDG.E.64 R22, desc[UR8][R8.64+-0x8] ;  /* 0xfffff80808167981 */ /* 0x000eaa000c1e1b00 */
[----:B------:R3:W-:Y:S04]  /*05b0*/  STG.E.64 desc[UR8][R8.64+-0x10], R16 ;  /* 0xfffff01008007986 */ /* 0x0007e8000c101b08 */
[----:B----4-:R-:W2:Y:S02]  /*05c0*/  LDG.E.64 R18, desc[UR8][R6.64+-0x8] ;  /* 0xfffff80806127981 */ /* 0x010ea4000c1e1b00 */
[----:B--2---:R-:W-:-:S02]  /*05d0*/  DFMA R18, R18, -R2, R22 ;  /* 0x800000021212722b */ /* 0x004fc40000000016 */
[----:B------:R-:W2:Y:S05]  /*05e0*/  LDG.E.64 R22, desc[UR8][R8.64] ;  /* 0x0000000808167981 */ /* 0x000eaa000c1e1b00 */
[----:B------:R4:W-:Y:S04]  /*05f0*/  STG.E.64 desc[UR8][R8.64+-0x8], R18 ;  /* 0xfffff81208007986 */ /* 0x0009e8000c101b08 */
[----:B0-----:R-:W2:Y:S02]  /*0600*/  LDG.E.64 R12, desc[UR8][R6.64] ;  /* 0x00000008060c7981 */ /* 0x001ea4000c1e1b00 */
[----:B--2---:R-:W-:-:S02]  /*0610*/  DFMA R12, R12, -R2, R22 ;  /* 0x800000020c0c722b */ /* 0x004fc40000000016 */
[----:B------:R-:W2:Y:S05]  /*0620*/  LDG.E.64 R22, desc[UR8][R8.64+0x8] ;  /* 0x0000080808167981 */ /* 0x000eaa000c1e1b00 */
[----:B------:R0:W-:Y:S04]  /*0630*/  STG.E.64 desc[UR8][R8.64], R12 ;  /* 0x0000000c08007986 */ /* 0x0001e8000c101b08 */
[----:B-1----:R-:W2:Y:S02]  /*0640*/  LDG.E.64 R14, desc[UR8][R6.64+0x8] ;  /* 0x00000808060e7981 */ /* 0x002ea4000c1e1b00 */
[----:B--2---:R-:W-:-:S02]  /*0650*/  DFMA R14, R14, -R2, R22 ;  /* 0x800000020e0e722b */ /* 0x004fc40000000016 */
[----:B------:R-:W2:Y:S05]  /*0660*/  LDG.E.64 R22, desc[UR8][R8.64+0x10] ;  /* 0x0000100808167981 */ /* 0x000eaa000c1e1b00 */
[----:B------:R1:W-:Y:S04]  /*0670*/  STG.E.64 desc[UR8][R8.64+0x8], R14 ;  /* 0x0000080e08007986 */ /* 0x0003e8000c101b08 */
[----:B---3--:R-:W2:Y:S02]  /*0680*/  LDG.E.64 R16, desc[UR8][R6.64+0x10] ;  /* 0x0000100806107981 */ /* 0x008ea4000c1e1b00 */
[----:B--2---:R-:W-:-:S02]  /*0690*/  DFMA R16, R16, -R2, R22 ;  /* 0x800000021010722b */ /* 0x004fc40000000016 */
        /* <DEDUP_REMOVED lines=18> */
[----:B----4-:R-:W2:Y:S01]  /*07c0*/  LDG.E.64 R18, desc[UR8][R6.64+0x38] ;  /* 0x0000380806127981 */ /* 0x010ea2000c1e1b00 */
[----:B------:R-:W-:-:S05]  /*07d0*/  VIADD R11, R11, 0x10 ;  /* 0x000000100b0b7836 */ /* 0x000fca0000000000 */
[----:B------:R-:W-:Y:S02]  /*07e0*/  ISETP.NE.AND P0, PT, R11, RZ, PT ;  /* 0x000000ff0b00720c */ /* 0x000fe40003f05270 */
[----:B0-----:R-:W-:Y:S01]  /*07f0*/  IADD3 R12, P2, PT, R6, 0x80, RZ ;  /* 0x00000080060c7810 */ /* 0x001fe20007f5e0ff */
[----:B------:R-:W-:-:S04]  /*0800*/  VIADD R10, R10, 0x10 ;  /* 0x000000100a0a7836 */ /* 0x000fc80000000000 */
[----:B------:R-:W-:Y:S01]  /*0810*/  IMAD.X R13, RZ, RZ, R7, P2 ;  /* 0x000000ffff0d7224 */ /* 0x000fe200010e0607 */
[----:B--2---:R-:W-:-:S07]  /*0820*/  DFMA R18, R18, -R2, R22 ;  /* 0x800000021212722b */ /* 0x004fce0000000016 */
[----:B------:R1:W-:Y:S01]  /*0830*/  STG.E.64 desc[UR8][R8.64+0x38], R18 ;  /* 0x0000381208007986 */ /* 0x0003e2000c101b08 */
[----:B------:R-:W-:Y:S05]  /*0840*/  @P0 BRA `(.L_x_9) ;  /* 0xfffffff800d40947 */ /* 0x000fea000383ffff */
.L_x_8:
[----:B------:R-:W-:Y:S05]  /*0850*/  @!P1 EXIT ;  /* 0x000000000000994d */ /* 0x000fea0003800000 */
[----:B------:R-:W-:Y:S02]  /*0860*/  ISETP.GE.U32.AND P0, PT, R20, 0x8, PT ;  /* 0x000000081400780c */ /* 0x000fe40003f06070 */
[----:B-1----:R-:W-:-:S04]  /*0870*/  LOP3.LUT R18, R4, 0x7, RZ, 0xc0, !PT ;  /* 0x0000000704127812 */ /* 0x002fc800078ec0ff */
[----:B------:R-:W-:-:S07]  /*0880*/  ISETP.NE.AND P1, PT, R18, RZ, PT ;  /* 0x000000ff1200720c */ /* 0x000fce0003f25270 */
[----:B------:R-:W-:Y:S06]  /*0890*/  @!P0 BRA `(.L_x_10) ;  /* 0x0000000000988947 */ /* 0x000fec0003800000 */
[----:B------:R-:W0:Y:S01]  /*08a0*/  LDC.64 R6, c[0x0][0x380] ;  /* 0x0000e000ff067b82 */ /* 0x000e220000000a00 */
[----:B------:R-:W-:-:S07]  /*08b0*/  IMAD.IADD R11, R0, 0x1, R5 ;  /* 0x00000001000b7824 */ /* 0x000fce00078e0205 */
[----:B------:R-:W1:Y:S01]  /*08c0*/  LDC.64 R8, c[0x0][0x398] ;  /* 0x0000e600ff087b82 */ /* 0x000e620000000a00 */
[----:B0-----:R-:W-:-:S05]  /*08d0*/  IMAD.WIDE R6, R11, 0x8, R6 ;  /* 0x000000080b067825 */ /* 0x001fca00078e0206 */
[----:B------:R-:W2:Y:S01]  /*08e0*/  LDG.E.64 R12, desc[UR8][R6.64] ;  /* 0x00000008060c7981 */ /* 0x000ea2000c1e1b00 */
[----:B-1----:R-:W-:-:S03]  /*08f0*/  IMAD.WIDE.U32 R8, R5, 0x8, R8 ;  /* 0x0000000805087825 */ /* 0x002fc600078e0008 */
[----:B------:R-:W3:Y:S04]  /*0900*/  LDG.E.64 R14, desc[UR8][R6.64+0x8] ;  /* 0x00000808060e7981 */ /* 0x000ee8000c1e1b00 */
[----:B------:R-:W2:Y:S04]  /*0910*/  LDG.E.64 R10, desc[UR8][R8.64] ;  /* 0x00000008080a7981 */ /* 0x000ea8000c1e1b00 */
        /* <DEDUP_REMOVED lines=26> */
[----:B----4-:R-:W2:Y:S01]  /*0ac0*/  LDG.E.64 R16, desc[UR8][R8.64+0x38] ;  /* 0x0000380808107981 */ /* 0x010ea2000c1e1b00 */
[----:B------:R-:W-:Y:S01]  /*0ad0*/  VIADD R5, R5, 0x8 ;  /* 0x0000000805057836 */ /* 0x000fe20000000000 */
[----:B--2---:R-:W-:-:S07]  /*0ae0*/  DFMA R16, R16, -R2, R20 ;  /* 0x800000021010722b */ /* 0x004fce0000000014 */
[----:B------:R0:W-:Y:S04]  /*0af0*/  STG.E.64 desc[UR8][R6.64+0x38], R16 ;  /* 0x0000381006007986 */ /* 0x0001e8000c101b08 */
.L_x_10:
[----:B------:R-:W-:Y:S05]  /*0b00*/  @!P1 EXIT ;  /* 0x000000000000994d */ /* 0x000fea0003800000 */
[----:B------:R-:W-:Y:S02]  /*0b10*/  ISETP.GE.U32.AND P0, PT, R18, 0x4, PT ;  /* 0x000000041200780c */ /* 0x000fe40003f06070 */
[----:B------:R-:W-:-:S04]  /*0b20*/  LOP3.LUT R4, R4, 0x3, RZ, 0xc0, !PT ;  /* 0x0000000304047812 */ /* 0x000fc800078ec0ff */
[----:B------:R-:W-:-:S07]  /*0b30*/  ISETP.NE.AND P1, PT, R4, RZ, PT ;  /* 0x000000ff0400720c */ /* 0x000fce0003f25270 */
[----:B------:R-:W-:Y:S06]  /*0b40*/  @!P0 BRA `(.L_x_11) ;  /* 0x0000000000588947 */ /* 0x000fec0003800000 */
[----:B0-----:R-:W0:Y:S01]  /*0b50*/  LDC.64 R6, c[0x0][0x380] ;  /* 0x0000e000ff067b82 */ /* 0x001e220000000a00 */
[----:B------:R-:W-:-:S07]  /*0b60*/  IADD3 R11, PT, PT, R0, R5, RZ ;  /* 0x00000005000b7210 */ /* 0x000fce0007ffe0ff */
        /* <DEDUP_REMOVED lines=16> */
[----:B------:R-:W5:Y:S01]  /*0c70*/  LDG.E.64 R16, desc[UR8][R8.64+0x18] ;  /* 0x0000180808107981 */ /* 0x000f62000c1e1b00 */
[----:B------:R-:W-:Y:S01]  /*0c80*/  VIADD R5, R5, 0x4 ;  /* 0x0000000405057836 */ /* 0x000fe20000000000 */
[----:B-----5:R-:W-:-:S07]  /*0c90*/  DFMA R16, R16, -R2, R18 ;  /* 0x800000021010722b */ /* 0x020fce0000000012 */
[----:B------:R1:W-:Y:S04]  /*0ca0*/  STG.E.64 desc[UR8][R6.64+0x18], R16 ;  /* 0x0000181006007986 */ /* 0x0003e8000c101b08 */
.L_x_11:
[----:B------:R-:W-:Y:S05]  /*0cb0*/  @!P1 EXIT ;  /* 0x000000000000994d */ /* 0x000fea0003800000 */
[----:B------:R-:W2:Y:S01]  /*0cc0*/  LDC.64 R8, c[0x0][0x398] ;  /* 0x0000e600ff087b82 */ /* 0x000ea20000000a00 */
[----:B01----:R-:W-:Y:S02]  /*0cd0*/  IMAD.IADD R15, R0, 0x1, R5 ;  /* 0x00000001000f7824 */ /* 0x003fe400078e0205 */
[----:B------:R-:W-:-:S05]  /*0ce0*/  IMAD.MOV R0, RZ, RZ, -R4 ;  /* 0x000000ffff007224 */ /* 0x000fca00078e0a04 */
[----:B------:R-:W0:Y:S01]  /*0cf0*/  LDC.64 R6, c[0x0][0x380] ;  /* 0x0000e000ff067b82 */ /* 0x000e220000000a00 */
[----:B--2---:R-:W-:-:S04]  /*0d00*/  IMAD.WIDE.U32 R8, R5, 0x8, R8 ;  /* 0x0000000805087825 */ /* 0x004fc800078e0008 */
[----:B------:R-:W-:Y:S02]  /*0d10*/  IMAD.MOV.U32 R12, RZ, RZ, R8 ;  /* 0x000000ffff0c7224 */ /* 0x000fe400078e0008 */
[----:B------:R-:W-:-:S07]  /*0d20*/  IMAD.MOV.U32 R13, RZ, RZ, R9 ;  /* 0x000000ffff0d7224 */ /* 0x000fce00078e0009 */
.L_x_12:
[C---:B01----:R-:W-:Y:S01]  /*0d30*/  IMAD.WIDE R4, R15.reuse, 0x8, R6 ;  /* 0x000000080f047825 */ /* 0x043fe200078e0206 */
[----:B------:R0:W2:Y:S04]  /*0d40*/  LDG.E.64 R8, desc[UR8][R12.64] ;  /* 0x000000080c087981 */ /* 0x0000a8000c1e1b00 */
[----:B------:R-:W2:Y:S01]  /*0d50*/  LDG.E.64 R10, desc[UR8][R4.64] ;  /* 0x00000008040a7981 */ /* 0x000ea2000c1e1b00 */
[----:B------:R-:W-:Y:S02]  /*0d60*/  VIADD R0, R0, 0x1 ;  /* 0x0000000100007836 */ /* 0x000fe40000000000 */
[----:B------:R-:W-:-:S03]  /*0d70*/  VIADD R15, R15, 0x1 ;  /* 0x000000010f0f7836 */ /* 0x000fc60000000000 */
[----:B------:R-:W-:Y:S02]  /*0d80*/  ISETP.NE.AND P0, PT, R0, RZ, PT ;  /* 0x000000ff0000720c */ /* 0x000fe40003f05270 */
[----:B0-----:R-:W-:-:S05]  /*0d90*/  IADD3 R12, P1, PT, R12, 0x8, RZ ;  /* 0x000000080c0c7810 */ /* 0x001fca0007f3e0ff */
[----:B------:R-:W-:Y:S01]  /*0da0*/  IMAD.X R13, RZ, RZ, R13, P1 ;  /* 0x000000ffff0d7224 */ /* 0x000fe200008e060d */
[----:B--2---:R-:W-:-:S07]  /*0db0*/  DFMA R8, R8, -R2, R10 ;  /* 0x800000020808722b */ /* 0x004fce000000000a */
[----:B------:R1:W-:Y:S01]  /*0dc0*/  STG.E.64 desc[UR8][R4.64], R8 ;  /* 0x0000000804007986 */ /* 0x0003e2000c101b08 */
[----:B------:R-:W-:Y:S05]  /*0dd0*/  @P0 BRA `(.L_x_12) ;  /* 0xfffffffc00d40947 */ /* 0x000fea000383ffff */
[----:B------:R-:W-:Y:S05]  /*0de0*/  EXIT ;  /* 0x000000000000794d */ /* 0x000fea0003800000 */
        .weak           $__internal_0_$__cuda_sm20_div_rn_f64_full
        .type           $__internal_0_$__cuda_sm20_div_rn_f64_full,@function
        .size           $__internal_0_$__cuda_sm20_div_rn_f64_full,(.L_x_32 - $__internal_0_$__cuda_sm20_div_rn_f64_full)
$__internal_0_$__cuda_sm20_div_rn_f64_full:
[C---:B------:R-:W-:Y:S01]  /*0df0*/  FSETP.GEU.AND P0, PT, |R5|.reuse, 1.469367938527859385e-39, PT ;  /* 0x001000000500780b */ /* 0x040fe20003f0e200 */
[----:B------:R-:W-:Y:S01]  /*0e00*/  IMAD.MOV.U32 R16, RZ, RZ, 0x1 ;  /* 0x00000001ff107424 */ /* 0x000fe200078e00ff */
[----:B------:R-:W-:Y:S01]  /*0e10*/  LOP3.LUT R2, R5, 0x800fffff, RZ, 0xc0, !PT ;  /* 0x800fffff05027812 */ /* 0x000fe200078ec0ff */
[----:B------:R-:W-:Y:S01]  /*0e20*/  BSSY.RECONVERGENT B1, `(.L_x_13) ;  /* 0x0000055000017945 */ /* 0x000fe20003800200 */
[C---:B------:R-:W-:Y:S02]  /*0e30*/  FSETP.GEU.AND P2, PT, |R7|.reuse, 1.469367938527859385e-39, PT ;  /* 0x001000000700780b */ /* 0x040fe40003f4e200 */
[----:B------:R-:W-:Y:S01]  /*0e40*/  LOP3.LUT R3, R2, 0x3ff00000, RZ, 0xfc, !PT ;  /* 0x3ff0000002037812 */ /* 0x000fe200078efcff */
[----:B------:R-:W-:Y:S01]  /*0e50*/  IMAD.MOV.U32 R2, RZ, RZ, R4 ;  /* 0x000000ffff027224 */ /* 0x000fe200078e0004 */
[----:B------:R-:W-:Y:S02]  /*0e60*/  LOP3.LUT R11, R7, 0x7ff00000, RZ, 0xc0, !PT ;  /* 0x7ff00000070b7812 */ /* 0x000fe400078ec0ff */
[----:B------:R-:W-:-:S03]  /*0e70*/  LOP3.LUT R14, R5, 0x7ff00000, RZ, 0xc0, !PT ;  /* 0x7ff00000050e7812 */ /* 0x000fc600078ec0ff */
[----:B------:R-:W-:Y:S01]  /*0e80*/  @!P0 DMUL R2, R4, 8.98846567431157953865e+307 ;  /* 0x7fe0000004028828 */ /* 0x000fe20000000000 */
[----:B------:R-:W-:-:S03]  /*0e90*/  ISETP.GE.U32.AND P1, PT, R11, R14, PT ;  /* 0x0000000e0b00720c */ /* 0x000fc60003f26070 */
[----:B------:R-:W-:Y:S01]  /*0ea0*/  @!P2 LOP3.LUT R12, R5, 0x7ff00000, RZ, 0xc0, !PT ;  /* 0x7ff00000050ca812 */ /* 0x000fe200078ec0ff */
[----:B------:R-:W-:Y:S01]  /*0eb0*/  @!P2 IMAD.MOV.U32 R18, RZ, RZ, RZ ;  /* 0x000000ffff12a224 */ /* 0x000fe200078e00ff */
[----:B------:R-:W0:Y:S02]  /*0ec0*/  MUFU.RCP64H R17, R3 ;  /* 0x0000000300117308 */ /* 0x000e240000001800 */
[----:B------:R-:W-:Y:S01]  /*0ed0*/  @!P2 ISETP.GE.U32.AND P3, PT, R11, R12, PT ;  /* 0x0000000c0b00a20c */ /* 0x000fe20003f66070 */
[----:B------:R-:W-:-:S05]  /*0ee0*/  IMAD.MOV.U32 R12, RZ, RZ, 0x1ca00000 ;  /* 0x1ca00000ff0c7424 */ /* 0x000fca00078e00ff */
[----:B------:R-:W-:-:S04]  /*0ef0*/  @!P2 SEL R13, R12, 0x63400000, !P3 ;  /* 0x634000000c0da807 */ /* 0x000fc80005800000 */
[----:B------:R-:W-:-:S04]  /*0f00*/  @!P2 LOP3.LUT R13, R13, 0x80000000, R7, 0xf8, !PT ;  /* 0x800000000d0da812 */ /* 0x000fc800078ef807 */
[----:B------:R-:W-:Y:S01]  /*0f10*/  @!P2 LOP3.LUT R19, R13, 0x100000, RZ, 0xfc, !PT ;  /* 0x001000000d13a812 */ /* 0x000fe200078efcff */
[----:B0-----:R-:W-:-:S08]  /*0f20*/  DFMA R8, R16, -R2, 1 ;  /* 0x3ff000001008742b */ /* 0x001fd00000000802 */
[----:B------:R-:W-:-:S08]  /*0f30*/  DFMA R8, R8, R8, R8 ;  /* 0x000000080808722b */ /* 0x000fd00000000008 */
[----:B------:R-:W-:Y:S01]  /*0f40*/  DFMA R16, R16, R8, R16 ;  /* 0x000000081010722b */ /* 0x000fe20000000010 */
[----:B------:R-:W-:Y:S02]  /*0f50*/  SEL R9, R12, 0x63400000, !P1 ;  /* 0x634000000c097807 */ /* 0x000fe40004800000 */
[----:B------:R-:W-:Y:S02]  /*0f60*/  MOV R8, R6 ;  /* 0x0000000600087202 */ /* 0x000fe40000000f00 */
[----:B------:R-:W-:-:S03]  /*0f70*/  LOP3.LUT R9, R9, 0x800fffff, R7, 0xf8, !PT ;  /* 0x800fffff09097812 */ /* 0x000fc600078ef807 */
[----:B------:R-:W-:-:S03]  /*0f80*/  DFMA R20, R16, -R2, 1 ;  /* 0x3ff000001014742b */ /* 0x000fc60000000802 */
[----:B------:R-:W-:-:S05]  /*0f90*/  @!P2 DFMA R8, R8, 2, -R18 ;  /* 0x400000000808a82b */ /* 0x000fca0000000812 */
[----:B------:R-:W-:Y:S01]  /*0fa0*/  DFMA R16, R16, R20, R16 ;  /* 0x000000141010722b */ /* 0x000fe20000000010 */
[----:B------:R-:W-:Y:S02]  /*0fb0*/  IMAD.MOV.U32 R21, RZ, RZ, R11 ;  /* 0x000000ffff157224 */ /* 0x000fe400078e000b */
[----:B------:R-:W-:Y:S01]  /*0fc0*/  IMAD.MOV.U32 R20, RZ, RZ, R14 ;  /* 0x000000ffff147224 */ /* 0x000fe200078e000e */
[----:B------:R-:W-:Y:S02]  /*0fd0*/  @!P0 LOP3.LUT R20, R3, 0x7ff00000, RZ, 0xc0, !PT ;  /* 0x7ff0000003148812 */ /* 0x000fe400078ec0ff */
[----:B------:R-:W-:Y:S02]  /*0fe0*/  @!P2 LOP3.LUT R21, R9, 0x7ff00000, RZ, 0xc0, !PT ;  /* 0x7ff000000915a812 */ /* 0x000fe400078ec0ff */
[----:B------:R-:W-:Y:S01]  /*0ff0*/  DMUL R18, R16, R8 ;  /* 0x0000000810127228 */ /* 0x000fe20000000000 */
[----:B------:R-:W-:Y:S02]  /*1000*/  VIADD R22, R20, 0xffffffff ;  /* 0xffffffff14167836 */ /* 0x000fe40000000000 */
[----:B------:R-:W-:-:S05]  /*1010*/  VIADD R13, R21, 0xffffffff ;  /* 0xffffffff150d7836 */ /* 0x000fca0000000000 */
[----:B------:R-:W-:Y:S01]  /*1020*/  DFMA R14, R18, -R2, R8 ;  /* 0x80000002120e722b */ /* 0x000fe20000000008 */
[----:B------:R-:W-:-:S04]  /*1030*/  ISETP.GT.U32.AND P0, PT, R13, 0x7feffffe, PT ;  /* 0x7feffffe0d00780c */ /* 0x000fc80003f04070 */
[----:B------:R-:W-:-:S03]  /*1040*/  ISETP.GT.U32.OR P0, PT, R22, 0x7feffffe, P0 ;  /* 0x7feffffe1600780c */ /* 0x000fc60000704470 */
[----:B------:R-:W-:-:S10]  /*1050*/  DFMA R14, R16, R14, R18 ;  /* 0x0000000e100e722b */ /* 0x000fd40000000012 */
[----:B------:R-:W-:Y:S05]  /*1060*/  @P0 BRA `(.L_x_14) ;  /* 0x00000000006c0947 */ /* 0x000fea0003800000 */
[----:B------:R-:W-:-:S04]  /*1070*/  LOP3.LUT R16, R5, 0x7ff00000, RZ, 0xc0, !PT ;  /* 0x7ff0000005107812 */ /* 0x000fc800078ec0ff */
[CC--:B------:R-:W-:Y:S02]  /*1080*/  VIADDMNMX R6, R11.reuse, -R16.reuse, 0xb9600000, !PT ;  /* 0xb96000000b067446 */ /* 0x0c0fe40007800910 */
[----:B------:R-:W-:Y:S02]  /*1090*/  ISETP.GE.U32.AND P0, PT, R11, R16, PT ;  /* 0x000000100b00720c */ /* 0x000fe40003f06070 */
[----:B------:R-:W-:Y:S02]  /*10a0*/  VIMNMX R6, PT, PT, R6, 0x46a00000, PT ;  /* 0x46a0000006067848 */ /* 0x000fe40003fe0100 */
[----:B------:R-:W-:-:S05]  /*10b0*/  SEL R11, R12, 0x63400000, !P0 ;  /* 0x634000000c0b7807 */ /* 0x000fca0004000000 */
[----:B------:R-:W-:Y:S02]  /*10c0*/  IMAD.IADD R11, R6, 0x1, -R11 ;  /* 0x00000001060b7824 */ /* 0x000fe400078e0a0b */
[----:B------:R-:W-:Y:S02]  /*10d0*/  IMAD.MOV.U32 R6, RZ, RZ, RZ ;  /* 0x000000ffff067224 */ /* 0x000fe400078e00ff */
[----:B------:R-:W-:-:S06]  /*10e0*/  VIADD R7, R11, 0x7fe00000 ;  /* 0x7fe000000b077836 */ /* 0x000fcc0000000000 */
[----:B------:R-:W-:-:S10]  /*10f0*/  DMUL R12, R14, R6 ;  /* 0x000000060e0c7228 */ /* 0x000fd40000000000 */
[----:B------:R-:W-:-:S13]  /*1100*/  FSETP.GTU.AND P0, PT, |R13|, 1.469367938527859385e-39, PT ;  /* 0x001000000d00780b */ /* 0x000fda0003f0c200 */
[----:B------:R-:W-:Y:S05]  /*1110*/  @P0 BRA `(.L_x_15) ;  /* 0x0000000000940947 */ /* 0x000fea0003800000 */
[----:B------:R-:W-:Y:S01]  /*1120*/  DFMA R2, R14, -R2, R8 ;  /* 0x800000020e02722b */ /* 0x000fe20000000008 */
[----:B------:R-:W-:-:S09]  /*1130*/  IMAD.MOV.U32 R6, RZ, RZ, RZ ;  /* 0x000000ffff067224 */ /* 0x000fd200078e00ff */
[C---:B------:R-:W-:Y:S02]  /*1140*/  FSETP.NEU.AND P0, PT, R3.reuse, RZ, PT ;  /* 0x000000ff0300720b */ /* 0x040fe40003f0d000 */
[----:B------:R-:W-:-:S04]  /*1150*/  LOP3.LUT R5, R3, 0x80000000, R5, 0x48, !PT ;  /* 0x8000000003057812 */ /* 0x000fc800078e4805 */
[----:B------:R-:W-:-:S07]  /*1160*/  LOP3.LUT R7, R5, R7, RZ, 0xfc, !PT ;  /* 0x0000000705077212 */ /* 0x000fce00078efcff */
[----:B------:R-:W-:Y:S05]  /*1170*/  @!P0 BRA `(.L_x_15) ;  /* 0x00000000007c8947 */ /* 0x000fea0003800000 */
[----:B------:R-:W-:Y:S01]  /*1180*/  IMAD.MOV R3, RZ, RZ, -R11 ;  /* 0x000000ffff037224 */ /* 0x000fe200078e0a0b */
[----:B------:R-:W-:Y:S01]  /*1190*/  DMUL.RP R6, R14, R6 ;  /* 0x000000060e067228 */ /* 0x000fe20000008000 */
[----:B------:R-:W-:Y:S01]  /*11a0*/  IMAD.MOV.U32 R2, RZ, RZ, RZ ;  /* 0x000000ffff027224 */ /* 0x000fe200078e00ff */
[----:B------:R-:W-:-:S05]  /*11b0*/  IADD3 R11, PT, PT, -R11, -0x43300000, RZ ;  /* 0xbcd000000b0b7810 */ /* 0x000fca0007ffe1ff */
[----:B------:R-:W-:-:S03]  /*11c0*/  DFMA R2, R12, -R2, R14 ;  /* 0x800000020c02722b */ /* 0x000fc6000000000e */
[----:B------:R-:W-:-:S07]  /*11d0*/  LOP3.LUT R5, R7, R5, RZ, 0x3c, !PT ;  /* 0x0000000507057212 */ /* 0x000fce00078e3cff */
[----:B------:R-:W-:-:S04]  /*11e0*/  FSETP.NEU.AND P0, PT, |R3|, R11, PT ;  /* 0x0000000b0300720b */ /* 0x000fc80003f0d200 */
[----:B------:R-:W-:Y:S02]  /*11f0*/  FSEL R12, R6, R12, !P0 ;  /* 0x0000000c060c7208 */ /* 0x000fe40004000000 */
[----:B------:R-:W-:Y:S01]  /*1200*/  FSEL R13, R5, R13, !P0 ;  /* 0x0000000d050d7208 */ /* 0x000fe20004000000 */
[----:B------:R-:W-:Y:S06]  /*1210*/  BRA `(.L_x_15) ;  /* 0x0000000000547947 */ /* 0x000fec0003800000 */
.L_x_14:
[----:B------:R-:W-:-:S14]  /*1220*/  DSETP.NAN.AND P0, PT, R6, R6, PT ;  /* 0x000000060600722a */ /* 0x000fdc0003f08000 */
[----:B------:R-:W-:Y:S05]  /*1230*/  @P0 BRA `(.L_x_16) ;  /* 0x0000000000440947 */ /* 0x000fea0003800000 */
[----:B------:R-:W-:-:S14]  /*1240*/  DSETP.NAN.AND P0, PT, R4, R4, PT ;  /* 0x000000040400722a */ /* 0x000fdc0003f08000 */
[----:B------:R-:W-:Y:S05]  /*1250*/  @P0 BRA `(.L_x_17) ;  /* 0x0000000000300947 */ /* 0x000fea0003800000 */
[----:B------:R-:W-:Y:S01]  /*1260*/  ISETP.NE.AND P0, PT, R21, R20, PT ;  /* 0x000000141500720c */ /* 0x000fe20003f05270 */
[----:B------:R-:W-:Y:S01]  /*1270*/  IMAD.MOV.U32 R13, RZ, RZ, -0x80000 ;  /* 0xfff80000ff0d7424 */ /* 0x000fe200078e00ff */
[----:B------:R-:W-:-:S11]  /*1280*/  MOV R12, 0x0 ;  /* 0x00000000000c7802 */ /* 0x000fd60000000f00 */
[----:B------:R-:W-:Y:S05]  /*1290*/  @!P0 BRA `(.L_x_15) ;  /* 0x0000000000348947 */ /* 0x000fea0003800000 */
[----:B------:R-:W-:Y:S02]  /*12a0*/  ISETP.NE.AND P0, PT, R21, 0x7ff00000, PT ;  /* 0x7ff000001500780c */ /* 0x000fe40003f05270 */
[----:B------:R-:W-:Y:S02]  /*12b0*/  LOP3.LUT R13, R7, 0x80000000, R5, 0x48, !PT ;  /* 0x80000000070d7812 */ /* 0x000fe400078e4805 */
[----:B------:R-:W-:-:S13]  /*12c0*/  ISETP.EQ.OR P0, PT, R20, RZ, !P0 ;  /* 0x000000ff1400720c */ /* 0x000fda0004702670 */
[----:B------:R-:W-:Y:S01]  /*12d0*/  @P0 LOP3.LUT R2, R13, 0x7ff00000, RZ, 0xfc, !PT ;  /* 0x7ff000000d020812 */ /* 0x000fe200078efcff */
[----:B------:R-:W-:Y:S02]  /*12e0*/  @!P0 IMAD.MOV.U32 R12, RZ, RZ, RZ ;  /* 0x000000ffff0c8224 */ /* 0x000fe400078e00ff */
[----:B------:R-:W-:Y:S02]  /*12f0*/  @P0 IMAD.MOV.U32 R12, RZ, RZ, RZ ;  /* 0x000000ffff0c0224 */ /* 0x000fe400078e00ff */
[----:B------:R-:W-:Y:S01]  /*1300*/  @P0 IMAD.MOV.U32 R13, RZ, RZ, R2 ;  /* 0x000000ffff0d0224 */ /* 0x000fe200078e0002 */
[----:B------:R-:W-:Y:S06]  /*1310*/  BRA `(.L_x_15) ;  /* 0x0000000000147947 */ /* 0x000fec0003800000 */
.L_x_17:
[----:B------:R-:W-:Y:S01]  /*1320*/  LOP3.LUT R13, R5, 0x80000, RZ, 0xfc, !PT ;  /* 0x00080000050d7812 */ /* 0x000fe200078efcff */
[----:B------:R-:W-:Y:S01]  /*1330*/  IMAD.MOV.U32 R12, RZ, RZ, R4 ;  /* 0x000000ffff0c7224 */ /* 0x000fe200078e0004 */
[----:B------:R-:W-:Y:S06]  /*1340*/  BRA `(.L_x_15) ;  /* 0x0000000000087947 */ /* 0x000fec0003800000 */
.L_x_16:
[----:B------:R-:W-:Y:S01]  /*1350*/  LOP3.LUT R13, R7, 0x80000, RZ, 0xfc, !PT ;  /* 0x00080000070d7812 */ /* 0x000fe200078efcff */
[----:B------:R-:W-:-:S07]  /*1360*/  IMAD.MOV.U32 R12, RZ, RZ, R6 ;  /* 0x000000ffff0c7224 */ /* 0x000fce00078e0006 */
.L_x_15:
[----:B------:R-:W-:Y:S05]  /*1370*/  BSYNC.RECONVERGENT B1 ;  /* 0x0000000000017941 */ /* 0x000fea0003800200 */
.L_x_13:
[----:B------:R-:W-:Y:S02]  /*1380*/  IMAD.MOV.U32 R11, RZ, RZ, 0x0 ;  /* 0x00000000ff0b7424 */ /* 0x000fe400078e00ff */
[----:B------:R-:W-:Y:S02]  /*1390*/  IMAD.MOV.U32 R2, RZ, RZ, R12 ;  /* 0x000000ffff027224 */ /* 0x000fe400078e000c */
[----:B------:R-:W-:Y:S01]  /*13a0*/  IMAD.MOV.U32 R3, RZ, RZ, R13 ;  /* 0x000000ffff037224 */ /* 0x000fe200078e000d */
[----:B------:R-:W-:Y:S06]  /*13b0*/  RET.REL.NODEC R10 `(_Z14eliminar_filasPdiiiiS_) ;  /* 0xffffffec0a107950 */ /* 0x000fec0003c3ffff */
.L_x_18:
        /* <DEDUP_REMOVED lines=12> */
.L_x_32:


//--------------------- .text._Z21eliminar_filas_kernelPdiii --------------------------
	.section	.text._Z21eliminar_filas_kernelPdiii,"ax",@progbits
	.align	128
        .global         _Z21eliminar_filas_kernelPdiii
        .type           _Z21eliminar_filas_kernelPdiii,@function
        .size           _Z21eliminar_filas_kernelPdiii,(.L_x_37 - _Z21eliminar_filas_kernelPdiii)
        .other          _Z21eliminar_filas_kernelPdiii,@"STO_CUDA_ENTRY STV_DEFAULT"
_Z21eliminar_filas_kernelPdiii:
.text._Z21eliminar_filas_kernelPdiii:
[----:B------:R-:W-:Y:S01]  /*0000*/  LDC R1, c[0x0][0x37c] ;  /* 0x0000df00ff017b82 */ /* 0x000fe20000000800 */
[----:B------:R-:W0:Y:S07]  /*0010*/  S2R R0, SR_TID.X ;  /* 0x0000000000007919 */ /* 0x000e2e0000002100 */
[----:B------:R-:W0:Y:S01]  /*0020*/  S2UR UR4, SR_CTAID.X ;  /* 0x00000000000479c3 */ /* 0x000e220000002500 */
[----:B------:R-:W1:Y:S07]  /*0030*/  LDCU.64 UR8, c[0x0][0x388] ;  /* 0x00007100ff0877ac */ /* 0x000e6e0008000a00 */
[----:B------:R-:W0:Y:S02]  /*0040*/  LDC R3, c[0x0][0x360] ;  /* 0x0000d800ff037b82 */ /* 0x000e240000000800 */
[----:B0-----:R-:W-:-:S05]  /*0050*/  IMAD R3, R3, UR4, R0 ;  /* 0x0000000403037c24 */ /* 0x001fca000f8e0200 */
[----:B-1----:R-:W-:-:S04]  /*0060*/  ISETP.NE.AND P0, PT, R3, UR9, PT ;  /* 0x0000000903007c0c */ /* 0x002fc8000bf05270 */
[----:B------:R-:W-:-:S13]  /*0070*/  ISETP.GE.OR P0, PT, R3, UR8, !P0 ;  /* 0x0000000803007c0c */ /* 0x000fda000c706670 */
[----:B------:R-:W-:Y:S05]  /*0080*/  @P0 EXIT ;  /* 0x000000000000094d */ /* 0x000fea0003800000 */
[----:B------:R-:W0:Y:S02]  /*0090*/  LDC R0, c[0x0][0x390] ;  /* 0x0000e400ff007b82 */ /* 0x000e240000000800 */
[----:B0-----:R-:W-:-:S13]  /*00a0*/  ISETP.GE.AND P0, PT, R0, 0x1, PT ;  /* 0x000000010000780c */ /* 0x001fda0003f06270 */
[----:B------:R-:W-:Y:S05]  /*00b0*/  @!P0 EXIT ;  /* 0x000000000000894d */ /* 0x000fea0003800000 */
[----:B------:R-:W0:Y:S01]  /*00c0*/  LDC.64 R8, c[0x0][0x380] ;  /* 0x0000e000ff087b82 */ /* 0x000e220000000a00 */
[----:B------:R-:W1:Y:S01]  /*00d0*/  LDCU.64 UR6, c[0x0][0x358] ;  /* 0x00006b00ff0677ac */ /* 0x000e620008000a00 */
[----:B------:R-:W-:Y:S01]  /*00e0*/  IMAD R2, R3, R0, RZ ;  /* 0x0000000003027224 */ /* 0x000fe200078e02ff */
[C---:B------:R-:W-:Y:S01]  /*00f0*/  ISETP.GE.U32.AND P1, PT, R0.reuse, 0x8, PT ;  /* 0x000000080000780c */ /* 0x040fe20003f26070 */
[C---:B------:R-:W-:Y:S01]  /*0100*/  IMAD R4, R0.reuse, UR9, RZ ;  /* 0x0000000900047c24 */ /* 0x040fe2000f8e02ff */
[----:B------:R-:W-:Y:S01]  /*0110*/  LOP3.LUT R3, R0, 0x7, RZ, 0xc0, !PT ;  /* 0x0000000700037812 */ /* 0x000fe200078ec0ff */
[----:B------:R-:W-:Y:S02]  /*0120*/  VIADD R11, R2, UR9 ;  /* 0x00000009020b7c36 */ /* 0x000fe40008000000 */
[----:B------:R-:W-:Y:S01]  /*0130*/  IMAD.MOV.U32 R5, RZ, RZ, RZ ;  /* 0x000000ffff057224 */ /* 0x000fe200078e00ff */
[----:B------:R-:W-:Y:S01]  /*0140*/  ISETP.NE.AND P0, PT, R3, RZ, PT ;  /* 0x000000ff0300720c */ /* 0x000fe20003f05270 */
[----:B0-----:R-:W-:-:S06]  /*0150*/  IMAD.WIDE R10, R11, 0x8, R8 ;  /* 0x000000080b0a7825 */ /* 0x001fcc00078e0208 */
[----:B-1----:R-:W5:Y:S01]  /*0160*/  LDG.E.64 R10, desc[UR6][R10.64] ;  /* 0x000000060a0a7981 */ /* 0x002f62000c1e1b00 */
[----:B------:R-:W-:Y:S05]  /*0170*/  @!P1 BRA `(.L_x_19) ;  /* 0x0000000000c09947 */ /* 0x000fea0003800000 */
[----:B------:R-:W0:Y:S01]  /*0180*/  LDCU.64 UR4, c[0x0][0x380] ;  /* 0x00007000ff0477ac */ /* 0x000e220008000a00 */
[----:B------:R-:W-:Y:S01]  /*0190*/  LOP3.LUT R5, R0, 0x7ffffff8, RZ, 0xc0, !PT ;  /* 0x7ffffff800057812 */ /* 0x000fe200078ec0ff */
[----:B------:R-:W-:Y:S01]  /*01a0*/  IMAD.MOV.U32 R7, RZ, RZ, R4 ;  /* 0x000000ffff077224 */ /* 0x000fe200078e0004 */
[----:B------:R-:W-:Y:S02]  /*01b0*/  MOV R6, R2 ;  /* 0x0000000200067202 */ /* 0x000fe40000000f00 */
[----:B------:R-:W-:Y:S01]  /*01c0*/  IADD3 R24, PT, PT, -R5, RZ, RZ ;  /* 0x000000ff05187210 */ /* 0x000fe20007ffe1ff */
[----:B0-----:R-:W-:-:S04]  /*01d0*/  UIADD3 UR4, UP0, UPT, UR4, 0x20, URZ ;  /* 0x0000002004047890 */ /* 0x001fc8000ff1e0ff */
[----:B------:R-:W-:Y:S02]  /*01e0*/  UIADD3.X UR5, UPT, UPT, URZ, UR5, URZ, UP0, !UPT ;  /* 0x00000005ff057290 */ /* 0x000fe400087fe4ff */
[----:B------:R-:W-:-:S04]  /*01f0*/  IMAD.U32 R12, RZ, RZ, UR4 ;  /* 0x00000004ff0c7e24 */ /* 0x000fc8000f8e00ff */
[----:B------:R-:W-:-:S07]  /*0200*/  MOV R13, UR5 ;  /* 0x00000005000d7c02 */ /* 0x000fce0008000f00 */
.L_x_20:
[----:B------:R-:W-:-:S04]  /*0210*/  IMAD.WIDE R16, R7, 0x8, R12 ;  /* 0x0000000807107825 */ /* 0x000fc800078e020c */
[----:B--2---:R-:W-:Y:S01]  /*0220*/  IMAD.WIDE R14, R6, 0x8, R12 ;  /* 0x00000008060e7825 */ /* 0x004fe200078e020c */
[----:B------:R-:W2:Y:S04]  /*0230*/  LDG.E.64 R18, desc[UR6][R16.64+-0x20] ;  /* 0xffffe00610127981 */ /* 0x000ea8000c1e1b00 */
[----:B------:R-:W2:Y:S04]  /*0240*/  LDG.E.64 R26, desc[UR6][R14.64+-0x20] ;  /* 0xffffe0060e1a7981 */ /* 0x000ea8000c1e1b00 */
[----:B------:R-:W3:Y:S04]  /*0250*/  LDG.E.64 R20, desc[UR6][R14.64+-0x18] ;  /* 0xffffe8060e147981 */ /* 0x000ee8000c1e1b00 */
[----:B------:R-:W4:Y:S04]  /*0260*/  LDG.E.64 R22, desc[UR6][R14.64+-0x10] ;  /* 0xfffff0060e167981 */ /* 0x000f28000c1e1b00 */
[----:B------:R-:W4:Y:S01]  /*0270*/  LDG.E.64 R28, desc[UR6][R14.64+-0x8] ;  /* 0xfffff8060e1c7981 */ /* 0x000f22000c1e1b00 */
[----:B--2--5:R-:W-:-:S07]  /*0280*/  DFMA R26, -R10, R18, R26 ;  /* 0x000000120a1a722b */ /* 0x024fce000000011a */
[----:B------:R0:W-:Y:S04]  /*0290*/  STG.E.64 desc[UR6][R14.64+-0x20], R26 ;  /* 0xffffe01a0e007986 */ /* 0x0001e8000c101b06 */
[----:B------:R-:W3:Y:S04]  /*02a0*/  LDG.E.64 R18, desc[UR6][R16.64+-0x18] ;  /* 0xffffe80610127981 */ /* 0x000ee8000c1e1b00 */
[----:B0-----:R-:W2:Y:S01]  /*02b0*/  LDG.E.64 R26, desc[UR6][R14.64] ;  /* 0x000000060e1a7981 */ /* 0x001ea2000c1e1b00 */
[----:B---3--:R-:W-:-:S07]  /*02c0*/  DFMA R20, -R10, R18, R20 ;  /* 0x000000120a14722b */ /* 0x008fce0000000114 */
[----:B------:R0:W-:Y:S04]  /*02d0*/  STG.E.64 desc[UR6][R14.64+-0x18], R20 ;  /* 0xffffe8140e007986 */ /* 0x0001e8000c101b06 */
[----:B------:R-:W4:Y:S04]  /*02e0*/  LDG.E.64 R18, desc[UR6][R16.64+-0x10] ;  /* 0xfffff00610127981 */ /* 0x000f28000c1e1b00 */
[----:B0-----:R-:W3:Y:S01]  /*02f0*/  LDG.E.64 R20, desc[UR6][R14.64+0x8] ;  /* 0x000008060e147981 */ /* 0x001ee2000c1e1b00 */
[----:B----4-:R-:W-:-:S07]  /*0300*/  DFMA R22, -R10, R18, R22 ;  /* 0x000000120a16722b */ /* 0x010fce0000000116 */
[----:B------:R0:W-:Y:S04]  /*0310*/  STG.E.64 desc[UR6][R14.64+-0x10], R22 ;  /* 0xfffff0160e007986 */ /* 0x0001e8000c101b06 */
[----:B------:R-:W4:Y:S02]  /*0320*/  LDG.E.64 R18, desc[UR6][R16.64+-0x8] ;  /* 0xfffff80610127981 */ /* 0x000f24000c1e1b00 */
[----:B----4-:R-:W-:-:S07]  /*0330*/  DFMA R28, -R10, R18, R28 ;  /* 0x000000120a1c722b */ /* 0x010fce000000011c */
[----:B------:R1:W-:Y:S04]  /*0340*/  STG.E.64 desc[UR6][R14.64+-0x8], R28 ;  /* 0xfffff81c0e007986 */ /* 0x0003e8000c101b06 */
[----:B------:R-:W2:Y:S02]  /*0350*/  LDG.E.64 R18, desc[UR6][R16.64] ;  /* 0x0000000610127981 */ /* 0x000ea4000c1e1b00 */
[----:B--2---:R-:W-:-:S07]  /*0360*/  DFMA R26, -R10, R18, R26 ;  /* 0x000000120a1a722b */ /* 0x004fce000000011a */
[----:B------:R2:W-:Y:S04]  /*0370*/  STG.E.64 desc[UR6][R14.64], R26 ;  /* 0x0000001a0e007986 */ /* 0x0005e8000c101b06 */
[----:B------:R-:W3:Y:S02]  /*0380*/  LDG.E.64 R18, desc[UR6][R16.64+0x8] ;  /* 0x0000080610127981 */ /* 0x000ee4000c1e1b00 */
[C---:B---3--:R-:W-:Y:S02]  /*0390*/  DFMA R20, -R10.reuse, R18, R20 ;  /* 0x000000120a14722b */ /* 0x048fe40000000114 */
[----:B------:R-:W3:Y:S05]  /*03a0*/  LDG.E.64 R18, desc[UR6][R14.64+0x10] ;  /* 0x000010060e127981 */ /* 0x000eea000c1e1b00 */
[----:B------:R2:W-:Y:S04]  /*03b0*/  STG.E.64 desc[UR6][R14.64+0x8], R20 ;  /* 0x000008140e007986 */ /* 0x0005e8000c101b06 */
[----:B0-----:R-:W3:Y:S01]  /*03c0*/  LDG.E.64 R22, desc[UR6][R16.64+0x10] ;  /* 0x0000100610167981 */ /* 0x001ee2000c1e1b00 */
[----:B------:R-:W-:Y:S01]  /*03d0*/  VIADD R24, R24, 0x8 ;  /* 0x0000000818187836 */ /* 0x000fe20000000000 */
[----:B---3--:R-:W-:-:S02]  /*03e0*/  DFMA R18, -R10, R22, R18 ;  /* 0x000000160a12722b */ /* 0x008fc40000000112 */
[----:B------:R-:W3:Y:S05]  /*03f0*/  LDG.E.64 R22, desc[UR6][R14.64+0x18] ;  /* 0x000018060e167981 */ /* 0x000eea000c1e1b00 */
[----:B------:R2:W-:Y:S04]  /*0400*/  STG.E.64 desc[UR6][R14.64+0x10], R18 ;  /* 0x000010120e007986 */ /* 0x0005e8000c101b06 */
[----:B-1----:R-:W3:Y:S01]  /*0410*/  LDG.E.64 R28, desc[UR6][R16.64+0x18] ;  /* 0x00001806101c7981 */ /* 0x002ee2000c1e1b00 */
[----:B------:R-:W-:Y:S01]  /*0420*/  ISETP.NE.AND P1, PT, R24, RZ, PT ;  /* 0x000000ff1800720c */ /* 0x000fe20003f25270 */
[----:B------:R-:W-:Y:S01]  /*0430*/  VIADD R6, R6, 0x8 ;  /* 0x0000000806067836 */ /* 0x000fe20000000000 */
[----:B------:R-:W-:Y:S01]  /*0440*/  IADD3 R7, PT, PT, R7, 0x8, RZ ;  /* 0x0000000807077810 */ /* 0x000fe20007ffe0ff */
[----:B---3--:R-:W-:-:S07]  /*0450*/  DFMA R22, -R10, R28, R22 ;  /* 0x0000001c0a16722b */ /* 0x008fce0000000116 */
[----:B------:R2:W-:Y:S03]  /*0460*/  STG.E.64 desc[UR6][R14.64+0x18], R22 ;  /* 0x000018160e007986 */ /* 0x0005e6000c101b06 */
[----:B------:R-:W-:Y:S05]  /*0470*/  @P1 BRA `(.L_x_20) ;  /* 0xfffffffc00641947 */ /* 0x000fea000383ffff */
.L_x_19:
[----:B------:R-:W-:Y:S05]  /*0480*/  @!P0 EXIT ;  /* 0x000000000000894d */ /* 0x000fea0003800000 */
[----:B------:R-:W-:Y:S02]  /*0490*/  ISETP.GE.U32.AND P0, PT, R3, 0x4, PT ;  /* 0x000000040300780c */ /* 0x000fe40003f06070 */
[----:B--2---:R-:W-:-:S04]  /*04a0*/  LOP3.LUT R20, R0, 0x3, RZ, 0xc0, !PT ;  /* 0x0000000300147812 */ /* 0x004fc800078ec0ff */
[----:B------:R-:W-:-:S07]  /*04b0*/  ISETP.NE.AND P1, PT, R20, RZ, PT ;  /* 0x000000ff1400720c */ /* 0x000fce0003f25270 */
[----:B------:R-:W-:Y:S06]  /*04c0*/  @!P0 BRA `(.L_x_21) ;  /* 0x0000000000548947 */ /* 0x000fec0003800000 */
[----:B------:R-:W-:Y:S01]  /*04d0*/  IADD3 R13, PT, PT, R4, R5, RZ ;  /* 0x00000005040d7210 */ /* 0x000fe20007ffe0ff */
[----:B------:R-:W-:-:S04]  /*04e0*/  IMAD.IADD R7, R2, 0x1, R5 ;  /* 0x0000000102077824 */ /* 0x000fc800078e0205 */
[----:B------:R-:W-:-:S04]  /*04f0*/  IMAD.WIDE R12, R13, 0x8, R8 ;  /* 0x000000080d0c7825 */ /* 0x000fc800078e0208 */
[----:B------:R-:W-:Y:S01]  /*0500*/  IMAD.WIDE R6, R7, 0x8, R8 ;  /* 0x0000000807067825 */ /* 0x000fe200078e0208 */
[----:B------:R-:W2:Y:S04]  /*0510*/  LDG.E.64 R14, desc[UR6][R12.64] ;  /* 0x000000060c0e7981 */ /* 0x000ea8000c1e1b00 */
[----:B------:R-:W2:Y:S04]  /*0520*/  LDG.E.64 R16, desc[UR6][R6.64] ;  /* 0x0000000606107981 */ /* 0x000ea8000c1e1b00 */
[----:B------:R-:W3:Y:S04]  /*0530*/  LDG.E.64 R18, desc[UR6][R6.64+0x8] ;  /* 0x0000080606127981 */ /* 0x000ee8000c1e1b00 */
[----:B------:R-:W4:Y:S04]  /*0540*/  LDG.E.64 R22, desc[UR6][R6.64+0x10] ;  /* 0x0000100606167981 */ /* 0x000f28000c1e1b00 */
[----:B------:R-:W4:Y:S01]  /*0550*/  LDG.E.64 R24, desc[UR6][R6.64+0x18] ;  /* 0x0000180606187981 */ /* 0x000f22000c1e1b00 */
[----:B--2--5:R-:W-:-:S07]  /*0560*/  DFMA R14, -R10, R14, R16 ;  /* 0x0000000e0a0e722b */ /* 0x024fce0000000110 */
[----:B------:R0:W-:Y:S04]  /*0570*/  STG.E.64 desc[UR6][R6.64], R14 ;  /* 0x0000000e06007986 */ /* 0x0001e8000c101b06 */
[----:B------:R-:W3:Y:S02]  /*0580*/  LDG.E.64 R16, desc[UR6][R12.64+0x8] ;  /* 0x000008060c107981 */ /* 0x000ee4000c1e1b00 */
[----:B---3--:R-:W-:-:S07]  /*0590*/  DFMA R16, -R10, R16, R18 ;  /* 0x000000100a10722b */ /* 0x008fce0000000112 */
[----:B------:R0:W-:Y:S04]  /*05a0*/  STG.E.64 desc[UR6][R6.64+0x8], R16 ;  /* 0x0000081006007986 */ /* 0x0001e8000c101b06 */
[----:B------:R-:W4:Y:S02]  /*05b0*/  LDG.E.64 R18, desc[UR6][R12.64+0x10] ;  /* 0x000010060c127981 */ /* 0x000f24000c1e1b00 */
[----:B----4-:R-:W-:-:S07]  /*05c0*/  DFMA R18, -R10, R18, R22 ;  /* 0x000000120a12722b */ /* 0x010fce0000000116 */
[----:B------:R0:W-:Y:S04]  /*05d0*/  STG.E.64 desc[UR6][R6.64+0x10], R18 ;  /* 0x0000101206007986 */ /* 0x0001e8000c101b06 */
[----:B------:R-:W2:Y:S01]  /*05e0*/  LDG.E.64 R22, desc[UR6][R12.64+0x18] ;  /* 0x000018060c167981 */ /* 0x000ea2000c1e1b00 */
[----:B------:R-:W-:Y:S01]  /*05f0*/  IADD3 R5, PT, PT, R5, 0x4, RZ ;  /* 0x0000000405057810 */ /* 0x000fe20007ffe0ff */
[----:B--2---:R-:W-:-:S07]  /*0600*/  DFMA R22, -R10, R22, R24 ;  /* 0x000000160a16722b */ /* 0x004fce0000000118 */
[----:B------:R0:W-:Y:S04]  /*0610*/  STG.E.64 desc[UR6][R6.64+0x18], R22 ;  /* 0x0000181606007986 */ /* 0x0001e8000c101b06 */
.L_x_21:
[----:B------:R-:W-:Y:S05]  /*0620*/  @!P1 EXIT ;  /* 0x000000000000994d */ /* 0x000fea0003800000 */
[----:B------:R-:W-:Y:S02]  /*0630*/  ISETP.NE.AND P0, PT, R20, 0x1, PT ;  /* 0x000000011400780c */ /* 0x000fe40003f05270 */
[----:B------:R-:W-:-:S04]  /*0640*/  LOP3.LUT R0, R0, 0x1, RZ, 0xc0, !PT ;  /* 0x0000000100007812 */ /* 0x000fc800078ec0ff */
[----:B------:R-:W-:-:S07]  /*0650*/  ISETP.NE.U32.AND P1, PT, R0, 0x1, PT ;  /* 0x000000010000780c */ /* 0x000fce0003f25070 */
[----:B------:R-:W-:Y:S06]  /*0660*/  @!P0 BRA `(.L_x_22) ;  /* 0x0000000000348947 */ /* 0x000fec0003800000 */
[----:B0-----:R-:W-:Y:S01]  /*0670*/  IADD3 R19, PT, PT, R2, R5, RZ ;  /* 0x0000000502137210 */ /* 0x001fe20007ffe0ff */
[----:B------:R-:W-:-:S04]  /*0680*/  IMAD.IADD R17, R4, 0x1, R5 ;  /* 0x0000000104117824 */ /* 0x000fc800078e0205 */
[----:B------:R-:W-:-:S04]  /*0690*/  IMAD.WIDE R16, R17, 0x8, R8 ;  /* 0x0000000811107825 */ /* 0x000fc800078e0208 */
[----:B------:R-:W-:Y:S01]  /*06a0*/  IMAD.WIDE R18, R19, 0x8, R8 ;  /* 0x0000000813127825 */ /* 0x000fe200078e0208 */
[----:B------:R-:W2:Y:S04]  /*06b0*/  LDG.E.64 R6, desc[UR6][R16.64] ;  /* 0x0000000610067981 */ /* 0x000ea8000c1e1b00 */
[----:B------:R-:W2:Y:S04]  /*06c0*/  LDG.E.64 R12, desc[UR6][R18.64] ;  /* 0x00000006120c7981 */ /* 0x000ea8000c1e1b00 */
[----:B------:R-:W3:Y:S01]  /*06d0*/  LDG.E.64 R14, desc[UR6][R18.64+0x8] ;  /* 0x00000806120e7981 */ /* 0x000ee2000c1e1b00 */
[----:B--2--5:R-:W-:-:S07]  /*06e0*/  DFMA R6, -R10, R6, R12 ;  /* 0x000000060a06722b */ /* 0x024fce000000010c */
[----:B------:R1:W-:Y:S04]  /*06f0*/  STG.E.64 desc[UR6][R18.64], R6 ;  /* 0x0000000612007986 */ /* 0x0003e8000c101b06 */
[----:B------:R-:W3:Y:S01]  /*0700*/  LDG.E.64 R12, desc[UR6][R16.64+0x8] ;  /* 0x00000806100c7981 */ /* 0x000ee2000c1e1b00 */
[----:B------:R-:W-:Y:S01]  /*0710*/  VIADD R5, R5, 0x2 ;  /* 0x0000000205057836 */ /* 0x000fe20000000000 */
[----:B---3--:R-:W-:-:S07]  /*0720*/  DFMA R12, -R10, R12, R14 ;  /* 0x0000000c0a0c722b */ /* 0x008fce000000010e */
[----:B------:R1:W-:Y:S04]  /*0730*/  STG.E.64 desc[UR6][R18.64+0x8], R12 ;  /* 0x0000080c12007986 */ /* 0x0003e8000c101b06 */
.L_x_22:
[----:B------:R-:W-:Y:S05]  /*0740*/  @P1 EXIT ;  /* 0x000000000000194d */ /* 0x000fea0003800000 */
[----:B------:R-:W-:Y:S01]  /*0750*/  IADD3 R3, PT, PT, R4, R5, RZ ;  /* 0x0000000504037210 */ /* 0x000fe20007ffe0ff */
[----:B------:R-:W-:-:S04]  /*0760*/  IMAD.IADD R5, R2, 0x1, R5 ;  /* 0x0000000102057824 */ /* 0x000fc800078e0205 */
[----:B------:R-:W-:-:S04]  /*0770*/  IMAD.WIDE R2, R3, 0x8, R8 ;  /* 0x0000000803027825 */ /* 0x000fc800078e0208 */
[----:B------:R-:W-:Y:S02]  /*0780*/  IMAD.WIDE R8, R5, 0x8, R8 ;  /* 0x0000000805087825 */ /* 0x000fe400078e0208 */
[----:B------:R-:W2:Y:S04]  /*0790*/  LDG.E.64 R2, desc[UR6][R2.64] ;  /* 0x0000000602027981 */ /* 0x000ea8000c1e1b00 */
[----:B------:R-:W2:Y:S02]  /*07a0*/  LDG.E.64 R4, desc[UR6][R8.64] ;  /* 0x0000000608047981 */ /* 0x000ea4000c1e1b00 */
[----:B--2--5:R-:W-:-:S07]  /*07b0*/  DFMA R4, -R10, R2, R4 ;  /* 0x000000020a04722b */ /* 0x024fce0000000104 */
[----:B------:R-:W-:Y:S01]  /*07c0*/  STG.E.64 desc[UR6][R8.64], R4 ;  /* 0x0000000408007986 */ /* 0x000fe2000c101b06 */
[----:B------:R-:W-:Y:S05]  /*07d0*/  EXIT ;  /* 0x000000000000794d */ /* 0x000fea0003800000 */
.L_x_23:
        /* <DEDUP_REMOVED lines=10> */
.L_x_37:


//--------------------- .text._Z15normalizar_filaPdiii --------------------------
	.section	.text._Z15normalizar_filaPdiii,"ax",@progbits
	.align	128
        .global         _Z15normalizar_filaPdiii
        .type           _Z15normalizar_filaPdiii,@function
        .size           _Z15normalizar_filaPdiii,(.L_x_33 - _Z15normalizar_filaPdiii)
        .other          _Z15normalizar_filaPdiii,@"STO_CUDA_ENTRY STV_DEFAULT"
_Z15normalizar_filaPdiii:
.text._Z15normalizar_filaPdiii:
[----:B------:R-:W-:Y:S01]  /*0000*/  LDC R1, c[0x0][0x37c] ;  /* 0x0000df00ff017b82 */ /* 0x000fe20000000800 */
[----:B------:R-:W0:Y:S07]  /*0010*/  S2R R0, SR_TID.X ;  /* 0x0000000000007919 */ /* 0x000e2e0000002100 */
[----:B------:R-:W0:Y:S01]  /*0020*/  S2UR UR4, SR_CTAID.X ;  /* 0x00000000000479c3 */ /* 0x000e220000002500 */
[----:B------:R-:W1:Y:S07]  /*0030*/  LDCU UR6, c[0x0][0x390] ;  /* 0x00007200ff0677ac */ /* 0x000e6e0008000800 */
[----:B------:R-:W0:Y:S02]  /*0040*/  LDC R3, c[0x0][0x360] ;  /* 0x0000d800ff037b82 */ /* 0x000e240000000800 */
[----:B0-----:R-:W-:-:S05]  /*0050*/  IMAD R0, R3, UR4, R0 ;  /* 0x0000000403007c24 */ /* 0x001fca000f8e0200 */
[----:B-1----:R-:W-:-:S13]  /*0060*/  ISETP.GE.AND P0, PT, R0, UR6, PT ;  /* 0x0000000600007c0c */ /* 0x002fda000bf06270 */
[----:B------:R-:W-:Y:S05]  /*0070*/  @P0 EXIT ;  /* 0x000000000000094d */ /* 0x000fea0003800000 */
[----:B------:R-:W0:Y:S01]  /*0080*/  LDC R3, c[0x0][0x38c] ;  /* 0x0000e300ff037b82 */ /* 0x000e220000000800 */
[----:B------:R-:W1:Y:S07]  /*0090*/  LDCU.64 UR4, c[0x0][0x358] ;  /* 0x00006b00ff0477ac */ /* 0x000e6e0008000a00 */
[----:B------:R-:W2:Y:S01]  /*00a0*/  LDC.64 R4, c[0x0][0x380] ;  /* 0x0000e000ff047b82 */ /* 0x000ea20000000a00 */
[----:B0-----:R-:W-:-:S04]  /*00b0*/  IMAD R7, R3, UR6, R3 ;  /* 0x0000000603077c24 */ /* 0x001fc8000f8e0203 */
[----:B--2---:R-:W-:-:S06]  /*00c0*/  IMAD.WIDE R6, R7, 0x8, R4 ;  /* 0x0000000807067825 */ /* 0x004fcc00078e0204 */
[----:B-1----:R-:W2:Y:S01]  /*00d0*/  LDG.E.64 R6, desc[UR4][R6.64] ;  /* 0x0000000406067981 */ /* 0x002ea2000c1e1b00 */
[----:B------:R-:W-:-:S04]  /*00e0*/  IMAD R3, R3, UR6, R0 ;  /* 0x0000000603037c24 */ /* 0x000fc8000f8e0200 */
[----:B------:R-:W-:-:S05]  /*00f0*/  IMAD.WIDE R4, R3, 0x8, R4 ;  /* 0x0000000803047825 */ /* 0x000fca00078e0204 */
[----:B------:R-:W3:Y:S01]  /*0100*/  LDG.E.64 R8, desc[UR4][R4.64] ;  /* 0x0000000404087981 */ /* 0x000ee2000c1e1b00 */
[----:B------:R-:W-:Y:S01]  /*0110*/  IMAD.MOV.U32 R2, RZ, RZ, 0x1 ;  /* 0x00000001ff027424 */ /* 0x000fe200078e00ff */
[----:B------:R-:W-:Y:S01]  /*0120*/  BSSY.RECONVERGENT B0, `(.L_x_24) ;  /* 0x0000012000007945 */ /* 0x000fe20003800200 */
[----:B--2---:R-:W0:Y:S01]  /*0130*/  MUFU.RCP64H R3, R7 ;  /* 0x0000000700037308 */ /* 0x004e220000001800 */
[----:B---3--:R-:W-:-:S03]  /*0140*/  FSETP.GEU.AND P1, PT, |R9|, 6.5827683646048100446e-37, PT ;  /* 0x036000000900780b */ /* 0x008fc60003f2e200 */
        /* <DEDUP_REMOVED lines=12> */
[----:B------:R-:W-:Y:S05]  /*0210*/  CALL.REL.NOINC `($__internal_1_$__cuda_sm20_div_rn_f64_full) ;  /* 0x0000000000147944 */ /* 0x000fea0003c00000 */
[----:B------:R-:W-:Y:S02]  /*0220*/  IMAD.MOV.U32 R2, RZ, RZ, R12 ;  /* 0x000000ffff027224 */ /* 0x000fe400078e000c */
[----:B------:R-:W-:-:S07]  /*0230*/  IMAD.MOV.U32 R3, RZ, RZ, R13 ;  /* 0x000000ffff037224 */ /* 0x000fce00078e000d */
.L_x_25:
[----:B------:R-:W-:Y:S05]  /*0240*/  BSYNC.RECONVERGENT B0 ;  /* 0x0000000000007941 */ /* 0x000fea0003800200 */
.L_x_24:
[----:B------:R-:W-:Y:S01]  /*0250*/  STG.E.64 desc[UR4][R4.64], R2 ;  /* 0x0000000204007986 */ /* 0x000fe2000c101b04 */
[----:B------:R-:W-:Y:S05]  /*0260*/  EXIT ;  /* 0x000000000000794d */ /* 0x000fea0003800000 */
        .weak           $__internal_1_$__cuda_sm20_div_rn_f64_full
        .type           $__internal_1_$__cuda_sm20_div_rn_f64_full,@function
        .size           $__internal_1_$__cuda_sm20_div_rn_f64_full,(.L_x_33 - $__internal_1_$__cuda_sm20_div_rn_f64_full)
$__internal_1_$__cuda_sm20_div_rn_f64_full:
        /* <DEDUP_REMOVED lines=22> */
[----:B------:R-:W-:Y:S01]  /*03d0*/  SEL R11, R13, 0x63400000, !P1 ;  /* 0x634000000d0b7807 */ /* 0x000fe20004800000 */
[----:B------:R-:W-:-:S03]  /*03e0*/  IMAD.MOV.U32 R10, RZ, RZ, R8 ;  /* 0x000000ffff0a7224 */ /* 0x000fc600078e0008 */
        /* <DEDUP_REMOVED lines=35> */
[----:B------:R-:W-:-:S06]  /*0620*/  IMAD.MOV.U32 R2, RZ, RZ, RZ ;  /* 0x000000ffff027224 */ /* 0x000fcc00078e00ff */
[----:B------:R-:W-:-:S03]  /*0630*/  DFMA R2, R12, -R2, R14 ;  /* 0x800000020c02722b */ /* 0x000fc6000000000e */
[----:B------:R-:W-:-:S03]  /*0640*/  LOP3.LUT R7, R9, R7, RZ, 0x3c, !PT ;  /* 0x0000000709077212 */ /* 0x000fc600078e3cff */
[----:B------:R-:W-:-:S04]  /*0650*/  IADD3 R2, PT, PT, -R16, -0x43300000, RZ ;  /* 0xbcd0000010027810 */ /* 0x000fc80007ffe1ff */
[----:B------:R-:W-:-:S04]  /*0660*/  FSETP.NEU.AND P0, PT, |R3|, R2, PT ;  /* 0x000000020300720b */ /* 0x000fc80003f0d200 */
[----:B------:R-:W-:Y:S02]  /*0670*/  FSEL R12, R8, R12, !P0 ;  /* 0x0000000c080c7208 */ /* 0x000fe40004000000 */
[----:B------:R-:W-:Y:S01]  /*0680*/  FSEL R13, R7, R13, !P0 ;  /* 0x0000000d070d7208 */ /* 0x000fe20004000000 */
[----:B------:R-:W-:Y:S06]  /*0690*/  BRA `(.L_x_28) ;  /* 0x0000000000547947 */ /* 0x000fec0003800000 */
.L_x_27:
[----:B------:R-:W-:-:S14]  /*06a0*/  DSETP.NAN.AND P0, PT, R8, R8, PT ;  /* 0x000000080800722a */ /* 0x000fdc0003f08000 */
[----:B------:R-:W-:Y:S05]  /*06b0*/  @P0 BRA `(.L_x_29) ;  /* 0x0000000000440947 */ /* 0x000fea0003800000 */
[----:B------:R-:W-:-:S14]  /*06c0*/  DSETP.NAN.AND P0, PT, R6, R6, PT ;  /* 0x000000060600722a */ /* 0x000fdc0003f08000 */
[----:B------:R-:W-:Y:S05]  /*06d0*/  @P0 BRA `(.L_x_30) ;  /* 0x0000000000300947 */ /* 0x000fea0003800000 */
[----:B------:R-:W-:Y:S01]  /*06e0*/  ISETP.NE.AND P0, PT, R21, R20, PT ;  /* 0x000000141500720c */ /* 0x000fe20003f05270 */
[----:B------:R-:W-:Y:S02]  /*06f0*/  IMAD.MOV.U32 R12, RZ, RZ, 0x0 ;  /* 0x00000000ff0c7424 */ /* 0x000fe400078e00ff */
[----:B------:R-:W-:-:S10]  /*0700*/  IMAD.MOV.U32 R13, RZ, RZ, -0x80000 ;  /* 0xfff80000ff0d7424 */ /* 0x000fd400078e00ff */
        /* <DEDUP_REMOVED lines=9> */
.L_x_30:
[----:B------:R-:W-:Y:S01]  /*07a0*/  LOP3.LUT R13, R7, 0x80000, RZ, 0xfc, !PT ;  /* 0x00080000070d7812 */ /* 0x000fe200078efcff */
[----:B------:R-:W-:Y:S01]  /*07b0*/  IMAD.MOV.U32 R12, RZ, RZ, R6 ;  /* 0x000000ffff0c7224 */ /* 0x000fe200078e0006 */
[----:B------:R-:W-:Y:S06]  /*07c0*/  BRA `(.L_x_28) ;  /* 0x0000000000087947 */ /* 0x000fec0003800000 */
.L_x_29:
[----:B------:R-:W-:Y:S01]  /*07d0*/  LOP3.LUT R13, R9, 0x80000, RZ, 0xfc, !PT ;  /* 0x00080000090d7812 */ /* 0x000fe200078efcff */
[----:B------:R-:W-:-:S07]  /*07e0*/  IMAD.MOV.U32 R12, RZ, RZ, R8 ;  /* 0x000000ffff0c7224 */ /* 0x000fce00078e0008 */
.L_x_28:
[----:B------:R-:W-:Y:S05]  /*07f0*/  BSYNC.RECONVERGENT B1 ;  /* 0x0000000000017941 */ /* 0x000fea0003800200 */
.L_x_26:
[----:B------:R-:W-:Y:S02]  /*0800*/  IMAD.MOV.U32 R2, RZ, RZ, R0 ;  /* 0x000000ffff027224 */ /* 0x000fe400078e0000 */
[----:B------:R-:W-:-:S04]  /*0810*/  IMAD.MOV.U32 R3, RZ, RZ, 0x0 ;  /* 0x00000000ff037424 */ /* 0x000fc800078e00ff */
[----:B------:R-:W-:Y:S05]  /*0820*/  RET.REL.NODEC R2 `(_Z15normalizar_filaPdiii) ;  /* 0xfffffff402f47950 */ /* 0x000fea0003c3ffff */
.L_x_31:
        /* <DEDUP_REMOVED lines=13> */
.L_x_33:


//--------------------- .nv.shared.reserved.0     --------------------------
	.section	.nv.shared.reserved.0,"aw",@nobits
	.weak		__nv_reservedSMEM_offset_0_alias
	.size		__nv_reservedSMEM_offset_0_alias, 0, 64
	.other		__nv_reservedSMEM_offset_0_alias,@"STO_CUDA_RESERVED_SHARED STV_DEFAULT"
__nv_reservedSMEM_offset_0_alias:
	.zero		0
	.zero		64


//--------------------- .nv.constant0._Z14matrizMul_cudaPdS_S_iii --------------------------
	.section	.nv.constant0._Z14matrizMul_cudaPdS_S_iii,"a",@progbits
	.sectionflags	@""
	.align	4
.nv.constant0._Z14matrizMul_cudaPdS_S_iii:
	.zero		932


//--------------------- .nv.constant0._Z16transpuesta_cudaiiPdS_ --------------------------
	.section	.nv.constant0._Z16transpuesta_cudaiiPdS_,"a",@progbits
	.sectionflags	@""
	.align	4
.nv.constant0._Z16transpuesta_cudaiiPdS_:
	.zero		920


//--------------------- .nv.constant0._Z14eliminar_filasPdiiiiS_ --------------------------
	.section	.nv.constant0._Z14eliminar_filasPdiiiiS_,"a",@progbits
	.sectionflags	@""
	.align	4
.nv.constant0._Z14eliminar_filasPdiiiiS_:
	.zero		928


//--------------------- .nv.constant0._Z21eliminar_filas_kernelPdiii --------------------------
	.section	.nv.constant0._Z21eliminar_filas_kernelPdiii,"a",@progbits
	.sectionflags	@""
	.align	4
.nv.constant0._Z21eliminar_filas_kernelPdiii:
	.zero		916


//--------------------- .nv.constant0._Z15normalizar_filaPdiii --------------------------
	.section	.nv.constant0._Z15normalizar_filaPdiii,"a",@progbits
	.sectionflags	@""
	.align	4
.nv.constant0._Z15normalizar_filaPdiii:
	.zero		916


//--------------------- SYMBOLS --------------------------

	.type		.nv.reservedSmem.offset0,@object
	.size		.nv.reservedSmem.offset0,0x4
